//
// Generated by NVIDIA NVVM Compiler
//
// Compiler Build ID: CL-36424714
// Cuda compilation tools, release 13.0, V13.0.88
// Based on NVVM 20.0.0
//

.version 9.0
.target sm_100
.address_size 64

	// .globl	_Z6kernelPiS_S_ii

.visible .entry _Z6kernelPiS_S_ii(
	.param .u64 .ptr .align 1 _Z6kernelPiS_S_ii_param_0,
	.param .u64 .ptr .align 1 _Z6kernelPiS_S_ii_param_1,
	.param .u64 .ptr .align 1 _Z6kernelPiS_S_ii_param_2,
	.param .u32 _Z6kernelPiS_S_ii_param_3,
	.param .u32 _Z6kernelPiS_S_ii_param_4
)
{
	.reg .pred 	%p<84>;
	.reg .b32 	%r<238>;
	.reg .b64 	%rd<44>;

	ld.param.u64 	%rd4, [_Z6kernelPiS_S_ii_param_1];
	ld.param.u64 	%rd5, [_Z6kernelPiS_S_ii_param_2];
	ld.param.u32 	%r29, [_Z6kernelPiS_S_ii_param_3];
	ld.param.u32 	%r30, [_Z6kernelPiS_S_ii_param_4];
	setp.lt.s32 	%p1, %r30, 64;
	@%p1 bra 	$L__BB0_5;
	mov.u32 	%r32, %tid.x;
	and.b32  	%r1, %r32, 31;
	shr.s32 	%r33, %r30, 31;
	shr.u32 	%r34, %r33, 26;
	add.s32 	%r35, %r30, %r34;
	shr.s32 	%r36, %r35, 6;
	neg.s32 	%r236, %r36;
	shl.b32 	%r3, %r29, 6;
	mov.u32 	%r37, %tid.y;
	mul.lo.s32 	%r38, %r37, %r29;
	shl.b32 	%r39, %r38, 4;
	mov.u32 	%r40, %ntid.x;
	mov.u32 	%r41, %ctaid.x;
	mad.lo.s32 	%r42, %r41, %r40, %r32;
	add.s32 	%r234, %r42, %r39;
	cvta.to.global.u64 	%rd1, %rd5;
	cvta.to.global.u64 	%rd2, %rd4;
	mov.b32 	%r235, 0;
	mul.wide.s32 	%rd9, %r29, 4;
	mov.u32 	%r237, %r235;
$L__BB0_2:
	ld.param.u64 	%rd43, [_Z6kernelPiS_S_ii_param_0];
	setp.ne.s32 	%p2, %r1, 0;
	cvta.to.global.u64 	%rd6, %rd43;
	mul.wide.s32 	%rd7, %r234, 4;
	add.s64 	%rd8, %rd6, %rd7;
	ld.global.u32 	%r43, [%rd8];
	add.s64 	%rd10, %rd8, %rd9;
	ld.global.u32 	%r44, [%rd10];
	add.s64 	%rd11, %rd10, %rd9;
	ld.global.u32 	%r45, [%rd11];
	add.s64 	%rd12, %rd11, %rd9;
	ld.global.u32 	%r46, [%rd12];
	add.s64 	%rd13, %rd12, %rd9;
	ld.global.u32 	%r47, [%rd13];
	add.s64 	%rd14, %rd13, %rd9;
	ld.global.u32 	%r48, [%rd14];
	add.s64 	%rd15, %rd14, %rd9;
	ld.global.u32 	%r49, [%rd15];
	add.s64 	%rd16, %rd15, %rd9;
	ld.global.u32 	%r50, [%rd16];
	add.s64 	%rd17, %rd16, %rd9;
	ld.global.u32 	%r51, [%rd17];
	add.s64 	%rd18, %rd17, %rd9;
	ld.global.u32 	%r52, [%rd18];
	add.s64 	%rd19, %rd18, %rd9;
	ld.global.u32 	%r53, [%rd19];
	add.s64 	%rd20, %rd19, %rd9;
	ld.global.u32 	%r54, [%rd20];
	add.s64 	%rd21, %rd20, %rd9;
	ld.global.u32 	%r55, [%rd21];
	add.s64 	%rd22, %rd21, %rd9;
	ld.global.u32 	%r56, [%rd22];
	add.s64 	%rd23, %rd22, %rd9;
	ld.global.u32 	%r57, [%rd23];
	add.s64 	%rd24, %rd23, %rd9;
	ld.global.u32 	%r58, [%rd24];
	add.s32 	%r59, %r43, %r237;
	shfl.sync.down.b32	%r60|%p3, %r59, 16, 31, -1;
	add.s32 	%r61, %r60, %r59;
	shfl.sync.down.b32	%r62|%p4, %r61, 8, 31, -1;
	add.s32 	%r63, %r61, %r62;
	shfl.sync.down.b32	%r64|%p5, %r63, 4, 31, -1;
	add.s32 	%r65, %r63, %r64;
	shfl.sync.down.b32	%r66|%p6, %r65, 2, 31, -1;
	add.s32 	%r67, %r65, %r66;
	shfl.sync.down.b32	%r68|%p7, %r67, 1, 31, -1;
	add.s32 	%r9, %r67, %r68;
	add.s32 	%r69, %r44, %r59;
	shfl.sync.down.b32	%r70|%p8, %r69, 16, 31, -1;
	add.s32 	%r71, %r70, %r69;
	shfl.sync.down.b32	%r72|%p9, %r71, 8, 31, -1;
	add.s32 	%r73, %r71, %r72;
	shfl.sync.down.b32	%r74|%p10, %r73, 4, 31, -1;
	add.s32 	%r75, %r73, %r74;
	shfl.sync.down.b32	%r76|%p11, %r75, 2, 31, -1;
	add.s32 	%r77, %r75, %r76;
	shfl.sync.down.b32	%r78|%p12, %r77, 1, 31, -1;
	add.s32 	%r10, %r77, %r78;
	add.s32 	%r79, %r45, %r69;
	shfl.sync.down.b32	%r80|%p13, %r79, 16, 31, -1;
	add.s32 	%r81, %r80, %r79;
	shfl.sync.down.b32	%r82|%p14, %r81, 8, 31, -1;
	add.s32 	%r83, %r81, %r82;
	shfl.sync.down.b32	%r84|%p15, %r83, 4, 31, -1;
	add.s32 	%r85, %r83, %r84;
	shfl.sync.down.b32	%r86|%p16, %r85, 2, 31, -1;
	add.s32 	%r87, %r85, %r86;
	shfl.sync.down.b32	%r88|%p17, %r87, 1, 31, -1;
	add.s32 	%r11, %r87, %r88;
	add.s32 	%r89, %r46, %r79;
	shfl.sync.down.b32	%r90|%p18, %r89, 16, 31, -1;
	add.s32 	%r91, %r90, %r89;
	shfl.sync.down.b32	%r92|%p19, %r91, 8, 31, -1;
	add.s32 	%r93, %r91, %r92;
	shfl.sync.down.b32	%r94|%p20, %r93, 4, 31, -1;
	add.s32 	%r95, %r93, %r94;
	shfl.sync.down.b32	%r96|%p21, %r95, 2, 31, -1;
	add.s32 	%r97, %r95, %r96;
	shfl.sync.down.b32	%r98|%p22, %r97, 1, 31, -1;
	add.s32 	%r12, %r97, %r98;
	add.s32 	%r99, %r47, %r89;
	shfl.sync.down.b32	%r100|%p23, %r99, 16, 31, -1;
	add.s32 	%r101, %r100, %r99;
	shfl.sync.down.b32	%r102|%p24, %r101, 8, 31, -1;
	add.s32 	%r103, %r101, %r102;
	shfl.sync.down.b32	%r104|%p25, %r103, 4, 31, -1;
	add.s32 	%r105, %r103, %r104;
	shfl.sync.down.b32	%r106|%p26, %r105, 2, 31, -1;
	add.s32 	%r107, %r105, %r106;
	shfl.sync.down.b32	%r108|%p27, %r107, 1, 31, -1;
	add.s32 	%r13, %r107, %r108;
	add.s32 	%r109, %r48, %r99;
	shfl.sync.down.b32	%r110|%p28, %r109, 16, 31, -1;
	add.s32 	%r111, %r110, %r109;
	shfl.sync.down.b32	%r112|%p29, %r111, 8, 31, -1;
	add.s32 	%r113, %r111, %r112;
	shfl.sync.down.b32	%r114|%p30, %r113, 4, 31, -1;
	add.s32 	%r115, %r113, %r114;
	shfl.sync.down.b32	%r116|%p31, %r115, 2, 31, -1;
	add.s32 	%r117, %r115, %r116;
	shfl.sync.down.b32	%r118|%p32, %r117, 1, 31, -1;
	add.s32 	%r14, %r117, %r118;
	add.s32 	%r119, %r49, %r109;
	shfl.sync.down.b32	%r120|%p33, %r119, 16, 31, -1;
	add.s32 	%r121, %r120, %r119;
	shfl.sync.down.b32	%r122|%p34, %r121, 8, 31, -1;
	add.s32 	%r123, %r121, %r122;
	shfl.sync.down.b32	%r124|%p35, %r123, 4, 31, -1;
	add.s32 	%r125, %r123, %r124;
	shfl.sync.down.b32	%r126|%p36, %r125, 2, 31, -1;
	add.s32 	%r127, %r125, %r126;
	shfl.sync.down.b32	%r128|%p37, %r127, 1, 31, -1;
	add.s32 	%r15, %r127, %r128;
	add.s32 	%r129, %r50, %r119;
	shfl.sync.down.b32	%r130|%p38, %r129, 16, 31, -1;
	add.s32 	%r131, %r130, %r129;
	shfl.sync.down.b32	%r132|%p39, %r131, 8, 31, -1;
	add.s32 	%r133, %r131, %r132;
	shfl.sync.down.b32	%r134|%p40, %r133, 4, 31, -1;
	add.s32 	%r135, %r133, %r134;
	shfl.sync.down.b32	%r136|%p41, %r135, 2, 31, -1;
	add.s32 	%r137, %r135, %r136;
	shfl.sync.down.b32	%r138|%p42, %r137, 1, 31, -1;
	add.s32 	%r16, %r137, %r138;
	add.s32 	%r139, %r51, %r129;
	shfl.sync.down.b32	%r140|%p43, %r139, 16, 31, -1;
	add.s32 	%r141, %r140, %r139;
	shfl.sync.down.b32	%r142|%p44, %r141, 8, 31, -1;
	add.s32 	%r143, %r141, %r142;
	shfl.sync.down.b32	%r144|%p45, %r143, 4, 31, -1;
	add.s32 	%r145, %r143, %r144;
	shfl.sync.down.b32	%r146|%p46, %r145, 2, 31, -1;
	add.s32 	%r147, %r145, %r146;
	shfl.sync.down.b32	%r148|%p47, %r147, 1, 31, -1;
	add.s32 	%r17, %r147, %r148;
	add.s32 	%r149, %r52, %r139;
	shfl.sync.down.b32	%r150|%p48, %r149, 16, 31, -1;
	add.s32 	%r151, %r150, %r149;
	shfl.sync.down.b32	%r152|%p49, %r151, 8, 31, -1;
	add.s32 	%r153, %r151, %r152;
	shfl.sync.down.b32	%r154|%p50, %r153, 4, 31, -1;
	add.s32 	%r155, %r153, %r154;
	shfl.sync.down.b32	%r156|%p51, %r155, 2, 31, -1;
	add.s32 	%r157, %r155, %r156;
	shfl.sync.down.b32	%r158|%p52, %r157, 1, 31, -1;
	add.s32 	%r18, %r157, %r158;
	add.s32 	%r159, %r53, %r149;
	shfl.sync.down.b32	%r160|%p53, %r159, 16, 31, -1;
	add.s32 	%r161, %r160, %r159;
	shfl.sync.down.b32	%r162|%p54, %r161, 8, 31, -1;
	add.s32 	%r163, %r161, %r162;
	shfl.sync.down.b32	%r164|%p55, %r163, 4, 31, -1;
	add.s32 	%r165, %r163, %r164;
	shfl.sync.down.b32	%r166|%p56, %r165, 2, 31, -1;
	add.s32 	%r167, %r165, %r166;
	shfl.sync.down.b32	%r168|%p57, %r167, 1, 31, -1;
	add.s32 	%r19, %r167, %r168;
	add.s32 	%r169, %r54, %r159;
	shfl.sync.down.b32	%r170|%p58, %r169, 16, 31, -1;
	add.s32 	%r171, %r170, %r169;
	shfl.sync.down.b32	%r172|%p59, %r171, 8, 31, -1;
	add.s32 	%r173, %r171, %r172;
	shfl.sync.down.b32	%r174|%p60, %r173, 4, 31, -1;
	add.s32 	%r175, %r173, %r174;
	shfl.sync.down.b32	%r176|%p61, %r175, 2, 31, -1;
	add.s32 	%r177, %r175, %r176;
	shfl.sync.down.b32	%r178|%p62, %r177, 1, 31, -1;
	add.s32 	%r20, %r177, %r178;
	add.s32 	%r179, %r55, %r169;
	shfl.sync.down.b32	%r180|%p63, %r179, 16, 31, -1;
	add.s32 	%r181, %r180, %r179;
	shfl.sync.down.b32	%r182|%p64, %r181, 8, 31, -1;
	add.s32 	%r183, %r181, %r182;
	shfl.sync.down.b32	%r184|%p65, %r183, 4, 31, -1;
	add.s32 	%r185, %r183, %r184;
	shfl.sync.down.b32	%r186|%p66, %r185, 2, 31, -1;
	add.s32 	%r187, %r185, %r186;
	shfl.sync.down.b32	%r188|%p67, %r187, 1, 31, -1;
	add.s32 	%r21, %r187, %r188;
	add.s32 	%r189, %r56, %r179;
	shfl.sync.down.b32	%r190|%p68, %r189, 16, 31, -1;
	add.s32 	%r191, %r190, %r189;
	shfl.sync.down.b32	%r192|%p69, %r191, 8, 31, -1;
	add.s32 	%r193, %r191, %r192;
	shfl.sync.down.b32	%r194|%p70, %r193, 4, 31, -1;
	add.s32 	%r195, %r193, %r194;
	shfl.sync.down.b32	%r196|%p71, %r195, 2, 31, -1;
	add.s32 	%r197, %r195, %r196;
	shfl.sync.down.b32	%r198|%p72, %r197, 1, 31, -1;
	add.s32 	%r22, %r197, %r198;
	add.s32 	%r199, %r57, %r189;
	shfl.sync.down.b32	%r200|%p73, %r199, 16, 31, -1;
	add.s32 	%r201, %r200, %r199;
	shfl.sync.down.b32	%r202|%p74, %r201, 8, 31, -1;
	add.s32 	%r203, %r201, %r202;
	shfl.sync.down.b32	%r204|%p75, %r203, 4, 31, -1;
	add.s32 	%r205, %r203, %r204;
	shfl.sync.down.b32	%r206|%p76, %r205, 2, 31, -1;
	add.s32 	%r207, %r205, %r206;
	shfl.sync.down.b32	%r208|%p77, %r207, 1, 31, -1;
	add.s32 	%r23, %r207, %r208;
	add.s32 	%r237, %r58, %r199;
	shfl.sync.down.b32	%r209|%p78, %r237, 16, 31, -1;
	add.s32 	%r210, %r209, %r237;
	shfl.sync.down.b32	%r211|%p79, %r210, 8, 31, -1;
	add.s32 	%r212, %r210, %r211;
	shfl.sync.down.b32	%r213|%p80, %r212, 4, 31, -1;
	add.s32 	%r214, %r212, %r213;
	shfl.sync.down.b32	%r215|%p81, %r214, 2, 31, -1;
	add.s32 	%r216, %r214, %r215;
	shfl.sync.down.b32	%r217|%p82, %r216, 1, 31, -1;
	add.s32 	%r25, %r216, %r217;
	add.s64 	%rd25, %rd2, %rd7;
	st.global.u32 	[%rd25], %r59;
	add.s64 	%rd26, %rd25, %rd9;
	st.global.u32 	[%rd26], %r69;
	add.s64 	%rd27, %rd26, %rd9;
	st.global.u32 	[%rd27], %r79;
	add.s64 	%rd28, %rd27, %rd9;
	st.global.u32 	[%rd28], %r89;
	add.s64 	%rd29, %rd28, %rd9;
	st.global.u32 	[%rd29], %r99;
	add.s64 	%rd30, %rd29, %rd9;
	st.global.u32 	[%rd30], %r109;
	add.s64 	%rd31, %rd30, %rd9;
	st.global.u32 	[%rd31], %r119;
	add.s64 	%rd32, %rd31, %rd9;
	st.global.u32 	[%rd32], %r129;
	add.s64 	%rd33, %rd32, %rd9;
	st.global.u32 	[%rd33], %r139;
	add.s64 	%rd34, %rd33, %rd9;
	st.global.u32 	[%rd34], %r149;
	add.s64 	%rd35, %rd34, %rd9;
	st.global.u32 	[%rd35], %r159;
	add.s64 	%rd36, %rd35, %rd9;
	st.global.u32 	[%rd36], %r169;
	add.s64 	%rd37, %rd36, %rd9;
	st.global.u32 	[%rd37], %r179;
	add.s64 	%rd38, %rd37, %rd9;
	st.global.u32 	[%rd38], %r189;
	add.s64 	%rd39, %rd38, %rd9;
	st.global.u32 	[%rd39], %r199;
	add.s64 	%rd40, %rd39, %rd9;
	st.global.u32 	[%rd40], %r237;
	@%p2 bra 	$L__BB0_4;
	mul.wide.u32 	%rd41, %r235, 4;
	add.s64 	%rd42, %rd1, %rd41;
	atom.global.add.u32 	%r218, [%rd42], %r9;
	atom.global.add.u32 	%r219, [%rd42+4], %r10;
	atom.global.add.u32 	%r220, [%rd42+8], %r11;
	atom.global.add.u32 	%r221, [%rd42+12], %r12;
	atom.global.add.u32 	%r222, [%rd42+16], %r13;
	atom.global.add.u32 	%r223, [%rd42+20], %r14;
	atom.global.add.u32 	%r224, [%rd42+24], %r15;
	atom.global.add.u32 	%r225, [%rd42+28], %r16;
	atom.global.add.u32 	%r226, [%rd42+32], %r17;
	atom.global.add.u32 	%r227, [%rd42+36], %r18;
	atom.global.add.u32 	%r228, [%rd42+40], %r19;
	atom.global.add.u32 	%r229, [%rd42+44], %r20;
	atom.global.add.u32 	%r230, [%rd42+48], %r21;
	atom.global.add.u32 	%r231, [%rd42+52], %r22;
	atom.global.add.u32 	%r232, [%rd42+56], %r23;
	atom.global.add.u32 	%r233, [%rd42+60], %r25;
$L__BB0_4:
	add.s32 	%r236, %r236, 1;
	setp.ne.s32 	%p83, %r236, 0;
	add.s32 	%r235, %r235, 16;
	add.s32 	%r234, %r234, %r3;
	@%p83 bra 	$L__BB0_2;
$L__BB0_5:
	ret;

}


// ===== COMPILED SASS (sm_100) =====

	.target	sm_100

	.elftype	@"ET_EXEC"


//--------------------- .note.nv.tkinfo           --------------------------
	.section	.note.nv.tkinfo,"",@"SHT_NOTE"
	.sectionflags	@"SHF_NOTE_NV_TKINFO"
	.tkinfo
        /*0018*/ 	.word	0x00000002
        /*0030*/ 	.string	""
        /*0030*/ 	.string	"ptxas"
        /*0030*/ 	.string	"Cuda compilation tools, release 13.0, V13.0.88"
        /*0030*/ 	.string	"Build cuda_13.0.r13.0/compiler.36424714_0"
        /*0030*/ 	.string	"-arch sm_100 -m 64 "



//--------------------- .note.nv.cuinfo           --------------------------
	.section	.note.nv.cuinfo,"",@"SHT_NOTE"
	.sectionflags	@"SHF_NOTE_NV_CUINFO"
        /*0018*/ 	.short	0x0002
        /*001a*/ 	.short	0x0064
        /*001c*/ 	.short	0x0082
	.zero		2


//--------------------- .nv.info                  --------------------------
	.section	.nv.info,"",@"SHT_CUDA_INFO"
	.align	4


	//----- nvinfo : EIATTR_REGCOUNT
	.align		4
        /*0000*/ 	.byte	0x04, 0x2f
        /*0002*/ 	.short	(.L_1 - .L_0)
	.align		4
.L_0:
        /*0004*/ 	.word	index@(_Z6kernelPiS_S_ii)
        /*0008*/ 	.word	0x00000020


	//----- nvinfo : EIATTR_FRAME_SIZE
	.align		4
.L_1:
        /*000c*/ 	.byte	0x04, 0x11
        /*000e*/ 	.short	(.L_3 - .L_2)
	.align		4
.L_2:
        /*0010*/ 	.word	index@(_Z6kernelPiS_S_ii)
        /*0014*/ 	.word	0x00000000


	//----- nvinfo : EIATTR_MIN_STACK_SIZE
	.align		4
.L_3:
        /*0018*/ 	.byte	0x04, 0x12
        /*001a*/ 	.short	(.L_5 - .L_4)
	.align		4
.L_4:
        /*001c*/ 	.word	index@(_Z6kernelPiS_S_ii)
        /*0020*/ 	.word	0x00000000
.L_5:


//--------------------- .nv.compat                --------------------------
	.section	.nv.compat,"",@"SHT_CUDA_COMPAT_INFO"
	.align	4
        /*0000*/ 	.byte	0x02, 0x09, 0x00, 0x00, 0x02, 0x02, 0x01, 0x00, 0x02, 0x05, 0x05, 0x00, 0x03, 0x07, 0x01, 0x01
        /*0010*/ 	.byte	0x02, 0x03, 0x00, 0x00, 0x02, 0x06, 0x01, 0x00, 0x04, 0x0b, 0x08, 0x00, 0x09, 0x00, 0x00, 0x00
        /*0020*/ 	.byte	0x00, 0x00, 0x00, 0x00


//--------------------- .nv.info._Z6kernelPiS_S_ii --------------------------
	.section	.nv.info._Z6kernelPiS_S_ii,"",@"SHT_CUDA_INFO"
	.sectionflags	@""
	.align	4


	//----- nvinfo : EIATTR_CUDA_API_VERSION
	.align		4
        /*0000*/ 	.byte	0x04, 0x37
        /*0002*/ 	.short	(.L_7 - .L_6)
.L_6:
        /*0004*/ 	.word	0x00000082


	//----- nvinfo : EIATTR_KPARAM_INFO
	.align		4
.L_7:
        /*0008*/ 	.byte	0x04, 0x17
        /*000a*/ 	.short	(.L_9 - .L_8)
.L_8:
        /*000c*/ 	.word	0x00000000
        /*0010*/ 	.short	0x0004
        /*0012*/ 	.short	0x001c
        /*0014*/ 	.byte	0x00, 0xf0, 0x11, 0x00


	//----- nvinfo : EIATTR_KPARAM_INFO
	.align		4
.L_9:
        /*0018*/ 	.byte	0x04, 0x17
        /*001a*/ 	.short	(.L_11 - .L_10)
.L_10:
        /*001c*/ 	.word	0x00000000
        /*0020*/ 	.short	0x0003
        /*0022*/ 	.short	0x0018
        /*0024*/ 	.byte	0x00, 0xf0, 0x11, 0x00


	//----- nvinfo : EIATTR_KPARAM_INFO
	.align		4
.L_11:
        /*0028*/ 	.byte	0x04, 0x17
        /*002a*/ 	.short	(.L_13 - .L_12)
.L_12:
        /*002c*/ 	.word	0x00000000
        /*0030*/ 	.short	0x0002
        /*0032*/ 	.short	0x0010
        /*0034*/ 	.byte	0x00, 0xf5, 0x21, 0x00


	//----- nvinfo : EIATTR_KPARAM_INFO
	.align		4
.L_13:
        /*0038*/ 	.byte	0x04, 0x17
        /*003a*/ 	.short	(.L_15 - .L_14)
.L_14:
        /*003c*/ 	.word	0x00000000
        /*0040*/ 	.short	0x0001
        /*0042*/ 	.short	0x0008
        /*0044*/ 	.byte	0x00, 0xf5, 0x21, 0x00


	//----- nvinfo : EIATTR_KPARAM_INFO
	.align		4
.L_15:
        /*0048*/ 	.byte	0x04, 0x17
        /*004a*/ 	.short	(.L_17 - .L_16)
.L_16:
        /*004c*/ 	.word	0x00000000
        /*0050*/ 	.short	0x0000
        /*0052*/ 	.short	0x0000
        /*0054*/ 	.byte	0x00, 0xf5, 0x21, 0x00


	//----- nvinfo : EIATTR_SPARSE_MMA_MASK
	.align		4
.L_17:
        /*0058*/ 	.byte	0x03, 0x50
        /*005a*/ 	.short	0x0000


	//----- nvinfo : EIATTR_MAXREG_COUNT
	.align		4
        /*005c*/ 	.byte	0x03, 0x1b
        /*005e*/ 	.short	0x00ff


	//----- nvinfo : EIATTR_MERCURY_ISA_VERSION
	.align		4
        /*0060*/ 	.byte	0x03, 0x5f
        /*0062*/ 	.short	0x0101


	//----- nvinfo : EIATTR_INT_WARP_WIDE_INSTR_OFFSETS
	.align		4
        /*0064*/ 	.byte	0x04, 0x31
        /*0066*/ 	.short	(.L_19 - .L_18)


	//   ....[0]....
.L_18:
        /*0068*/ 	.word	0x000010d0


	//   ....[1]....
        /*006c*/ 	.word	0x000010e0


	//   ....[2]....
        /*0070*/ 	.word	0x00001100


	//   ....[3]....
        /*0074*/ 	.word	0x00001120


	//   ....[4]....
        /*0078*/ 	.word	0x00001130


	//   ....[5]....
        /*007c*/ 	.word	0x00001160


	//   ....[6]....
        /*0080*/ 	.word	0x00001180


	//   ....[7]....
        /*0084*/ 	.word	0x000011a0


	//   ....[8]....
        /*0088*/ 	.word	0x000011b0


	//   ....[9]....
        /*008c*/ 	.word	0x000011c0


	//   ....[10]....
        /*0090*/ 	.word	0x000011d0


	//   ....[11]....
        /*0094*/ 	.word	0x000011e0


	//   ....[12]....
        /*0098*/ 	.word	0x000011f0


	//   ....[13]....
        /*009c*/ 	.word	0x00001200


	//   ....[14]....
        /*00a0*/ 	.word	0x00001210


	//   ....[15]....
        /*00a4*/ 	.word	0x00001220


	//   ....[16]....
        /*00a8*/ 	.word	0x00001230


	//----- nvinfo : EIATTR_COOP_GROUP_MASK_REGIDS
	.align		4
.L_19:
        /*00ac*/ 	.byte	0x04, 0x29
        /*00ae*/ 	.short	(.L_21 - .L_20)


	//   ....[0]....
.L_20:
        /*00b0*/ 	.word	0xffffffff


	//   ....[1]....
        /*00b4*/ 	.word	0xffffffff


	//   ....[2]....
        /*00b8*/ 	.word	0xffffffff


	//   ....[3]....
        /*00bc*/ 	.word	0xffffffff


	//   ....[4]....
        /*00c0*/ 	.word	0xffffffff


	//   ....[5]....
        /*00c4*/ 	.word	0xffffffff


	//   ....[6]....
        /*00c8*/ 	.word	0xffffffff


	//   ....[7]....
        /*00cc*/ 	.word	0xffffffff


	//   ....[8]....
        /*00d0*/ 	.word	0xffffffff


	//   ....[9]....
        /*00d4*/ 	.word	0xffffffff


	//   ....[10]....
        /*00d8*/ 	.word	0xffffffff


	//   ....[11]....
        /*00dc*/ 	.word	0xffffffff


	//   ....[12]....
        /*00e0*/ 	.word	0xffffffff


	//   ....[13]....
        /*00e4*/ 	.word	0xffffffff


	//   ....[14]....
        /*00e8*/ 	.word	0xffffffff


	//   ....[15]....
        /*00ec*/ 	.word	0xffffffff


	//   ....[16]....
        /*00f0*/ 	.word	0xffffffff


	//   ....[17]....
        /*00f4*/ 	.word	0xffffffff


	//   ....[18]....
        /*00f8*/ 	.word	0xffffffff


	//   ....[19]....
        /*00fc*/ 	.word	0xffffffff


	//   ....[20]....
        /*0100*/ 	.word	0xffffffff


	//   ....[21]....
        /*0104*/ 	.word	0xffffffff


	//   ....[22]....
        /*0108*/ 	.word	0xffffffff


	//   ....[23]....
        /*010c*/ 	.word	0xffffffff


	//   ....[24]....
        /*0110*/ 	.word	0xffffffff


	//   ....[25]....
        /*0114*/ 	.word	0xffffffff


	//   ....[26]....
        /*0118*/ 	.word	0xffffffff


	//   ....[27]....
        /*011c*/ 	.word	0xffffffff


	//   ....[28]....
        /*0120*/ 	.word	0xffffffff


	//   ....[29]....
        /*0124*/ 	.word	0xffffffff


	//   ....[30]....
        /*0128*/ 	.word	0xffffffff


	//   ....[31]....
        /*012c*/ 	.word	0xffffffff


	//   ....[32]....
        /*0130*/ 	.word	0xffffffff


	//   ....[33]....
        /*0134*/ 	.word	0xffffffff


	//   ....[34]....
        /*0138*/ 	.word	0xffffffff


	//   ....[35]....
        /*013c*/ 	.word	0xffffffff


	//   ....[36]....
        /*0140*/ 	.word	0xffffffff


	//   ....[37]....
        /*0144*/ 	.word	0xffffffff


	//   ....[38]....
        /*0148*/ 	.word	0xffffffff


	//   ....[39]....
        /*014c*/ 	.word	0xffffffff


	//   ....[40]....
        /*0150*/ 	.word	0xffffffff


	//   ....[41]....
        /*0154*/ 	.word	0xffffffff


	//   ....[42]....
        /*0158*/ 	.word	0xffffffff


	//   ....[43]....
        /*015c*/ 	.word	0xffffffff


	//   ....[44]....
        /*0160*/ 	.word	0xffffffff


	//   ....[45]....
        /*0164*/ 	.word	0xffffffff


	//   ....[46]....
        /*0168*/ 	.word	0xffffffff


	//   ....[47]....
        /*016c*/ 	.word	0xffffffff


	//   ....[48]....
        /*0170*/ 	.word	0xffffffff


	//   ....[49]....
        /*0174*/ 	.word	0xffffffff


	//   ....[50]....
        /*0178*/ 	.word	0xffffffff


	//   ....[51]....
        /*017c*/ 	.word	0xffffffff


	//   ....[52]....
        /*0180*/ 	.word	0xffffffff


	//   ....[53]....
        /*0184*/ 	.word	0xffffffff


	//   ....[54]....
        /*0188*/ 	.word	0xffffffff


	//   ....[55]....
        /*018c*/ 	.word	0xffffffff


	//   ....[56]....
        /*0190*/ 	.word	0xffffffff


	//   ....[57]....
        /*0194*/ 	.word	0xffffffff


	//   ....[58]....
        /*0198*/ 	.word	0xffffffff


	//   ....[59]....
        /*019c*/ 	.word	0xffffffff


	//   ....[60]....
        /*01a0*/ 	.word	0xffffffff


	//   ....[61]....
        /*01a4*/ 	.word	0xffffffff


	//   ....[62]....
        /*01a8*/ 	.word	0xffffffff


	//   ....[63]....
        /*01ac*/ 	.word	0xffffffff


	//   ....[64]....
        /*01b0*/ 	.word	0xffffffff


	//   ....[65]....
        /*01b4*/ 	.word	0xffffffff


	//   ....[66]....
        /*01b8*/ 	.word	0xffffffff


	//   ....[67]....
        /*01bc*/ 	.word	0xffffffff


	//   ....[68]....
        /*01c0*/ 	.word	0xffffffff


	//   ....[69]....
        /*01c4*/ 	.word	0xffffffff


	//   ....[70]....
        /*01c8*/ 	.word	0xffffffff


	//   ....[71]....
        /*01cc*/ 	.word	0xffffffff


	//   ....[72]....
        /*01d0*/ 	.word	0xffffffff


	//   ....[73]....
        /*01d4*/ 	.word	0xffffffff


	//   ....[74]....
        /*01d8*/ 	.word	0xffffffff


	//   ....[75]....
        /*01dc*/ 	.word	0xffffffff


	//   ....[76]....
        /*01e0*/ 	.word	0xffffffff


	//   ....[77]....
        /*01e4*/ 	.word	0xffffffff


	//   ....[78]....
        /*01e8*/ 	.word	0xffffffff


	//   ....[79]....
        /*01ec*/ 	.word	0xffffffff


	//----- nvinfo : EIATTR_COOP_GROUP_INSTR_OFFSETS
	.align		4
.L_21:
        /*01f0*/ 	.byte	0x04, 0x28
        /*01f2*/ 	.short	(.L_23 - .L_22)


	//   ....[0]....
.L_22:
        /*01f4*/ 	.word	0x00000280


	//   ....[1]....
        /*01f8*/ 	.word	0x00000300


	//   ....[2]....
        /*01fc*/ 	.word	0x000003d0


	//   ....[3]....
        /*0200*/ 	.word	0x000003e0


	//   ....[4]....
        /*0204*/ 	.word	0x00000420


	//   ....[5]....
        /*0208*/ 	.word	0x00000450


	//   ....[6]....
        /*020c*/ 	.word	0x00000460


	//   ....[7]....
        /*0210*/ 	.word	0x000004a0


	//   ....[8]....
        /*0214*/ 	.word	0x000004e0


	//   ....[9]....
        /*0218*/ 	.word	0x00000500


	//   ....[10]....
        /*021c*/ 	.word	0x00000540


	//   ....[11]....
        /*0220*/ 	.word	0x00000570


	//   ....[12]....
        /*0224*/ 	.word	0x00000580


	//   ....[13]....
        /*0228*/ 	.word	0x000005a0


	//   ....[14]....
        /*022c*/ 	.word	0x000005d0


	//   ....[15]....
        /*0230*/ 	.word	0x000005f0


	//   ....[16]....
        /*0234*/ 	.word	0x00000600


	//   ....[17]....
        /*0238*/ 	.word	0x00000630


	//   ....[18]....
        /*023c*/ 	.word	0x00000670


	//   ....[19]....
        /*0240*/ 	.word	0x00000680


	//   ....[20]....
        /*0244*/ 	.word	0x000006c0


	//   ....[21]....
        /*0248*/ 	.word	0x000006e0


	//   ....[22]....
        /*024c*/ 	.word	0x00000700


	//   ....[23]....
        /*0250*/ 	.word	0x00000740


	//   ....[24]....
        /*0254*/ 	.word	0x00000750


	//   ....[25]....
        /*0258*/ 	.word	0x00000790


	//   ....[26]....
        /*025c*/ 	.word	0x000007d0


	//   ....[27]....
        /*0260*/ 	.word	0x000007f0


	//   ....[28]....
        /*0264*/ 	.word	0x00000810


	//   ....[29]....
        /*0268*/ 	.word	0x00000870


	//   ....[30]....
        /*026c*/ 	.word	0x00000880


	//   ....[31]....
        /*0270*/ 	.word	0x00000890


	//   ....[32]....
        /*0274*/ 	.word	0x000008c0


	//   ....[33]....
        /*0278*/ 	.word	0x00000900


	//   ....[34]....
        /*027c*/ 	.word	0x00000910


	//   ....[35]....
        /*0280*/ 	.word	0x00000920


	//   ....[36]....
        /*0284*/ 	.word	0x00000930


	//   ....[37]....
        /*0288*/ 	.word	0x00000970


	//   ....[38]....
        /*028c*/ 	.word	0x00000980


	//   ....[39]....
        /*0290*/ 	.word	0x000009b0


	//   ....[40]....
        /*0294*/ 	.word	0x000009d0


	//   ....[41]....
        /*0298*/ 	.word	0x00000a00


	//   ....[42]....
        /*029c*/ 	.word	0x00000a30


	//   ....[43]....
        /*02a0*/ 	.word	0x00000a60


	//   ....[44]....
        /*02a4*/ 	.word	0x00000a90


	//   ....[45]....
        /*02a8*/ 	.word	0x00000ac0


	//   ....[46]....
        /*02ac*/ 	.word	0x00000b30


	//   ....[47]....
        /*02b0*/ 	.word	0x00000b50


	//   ....[48]....
        /*02b4*/ 	.word	0x00000b60


	//   ....[49]....
        /*02b8*/ 	.word	0x00000b80


	//   ....[50]....
        /*02bc*/ 	.word	0x00000bb0


	//   ....[51]....
        /*02c0*/ 	.word	0x00000bd0


	//   ....[52]....
        /*02c4*/ 	.word	0x00000be0


	//   ....[53]....
        /*02c8*/ 	.word	0x00000c20


	//   ....[54]....
        /*02cc*/ 	.word	0x00000c50


	//   ....[55]....
        /*02d0*/ 	.word	0x00000c70


	//   ....[56]....
        /*02d4*/ 	.word	0x00000c80


	//   ....[57]....
        /*02d8*/ 	.word	0x00000cc0


	//   ....[58]....
        /*02dc*/ 	.word	0x00000ce0


	//   ....[59]....
        /*02e0*/ 	.word	0x00000cf0


	//   ....[60]....
        /*02e4*/ 	.word	0x00000d00


	//   ....[61]....
        /*02e8*/ 	.word	0x00000d50


	//   ....[62]....
        /*02ec*/ 	.word	0x00000d90


	//   ....[63]....
        /*02f0*/ 	.word	0x00000da0


	//   ....[64]....
        /*02f4*/ 	.word	0x00000e00


	//   ....[65]....
        /*02f8*/ 	.word	0x00000e20


	//   ....[66]....
        /*02fc*/ 	.word	0x00000e50


	//   ....[67]....
        /*0300*/ 	.word	0x00000e60


	//   ....[68]....
        /*0304*/ 	.word	0x00000ea0


	//   ....[69]....
        /*0308*/ 	.word	0x00000eb0


	//   ....[70]....
        /*030c*/ 	.word	0x00000ec0


	//   ....[71]....
        /*0310*/ 	.word	0x00000f10


	//   ....[72]....
        /*0314*/ 	.word	0x00000f20


	//   ....[73]....
        /*0318*/ 	.word	0x00000f60


	//   ....[74]....
        /*031c*/ 	.word	0x00000f70


	//   ....[75]....
        /*0320*/ 	.word	0x00000f80


	//   ....[76]....
        /*0324*/ 	.word	0x00000fe0


	//   ....[77]....
        /*0328*/ 	.word	0x00000ff0


	//   ....[78]....
        /*032c*/ 	.word	0x00001000


	//   ....[79]....
        /*0330*/ 	.word	0x00001010


	//----- nvinfo : EIATTR_VRC_CTA_INIT_COUNT
	.align		4
.L_23:
        /*0334*/ 	.byte	0x02, 0x4a
	.zero		1
	.zero		1


	//----- nvinfo : EIATTR_EXIT_INSTR_OFFSETS
	.align		4
        /*0338*/ 	.byte	0x04, 0x1c
        /*033a*/ 	.short	(.L_25 - .L_24)


	//   ....[0]....
.L_24:
        /*033c*/ 	.word	0x00000030


	//   ....[1]....
        /*0340*/ 	.word	0x00001450


	//----- nvinfo : EIATTR_CRS_STACK_SIZE
	.align		4
.L_25:
        /*0344*/ 	.byte	0x04, 0x1e
        /*0346*/ 	.short	(.L_27 - .L_26)
.L_26:
        /*0348*/ 	.word	0x00000000


	//----- nvinfo : EIATTR_CBANK_PARAM_SIZE
	.align		4
.L_27:
        /*034c*/ 	.byte	0x03, 0x19
        /*034e*/ 	.short	0x0020


	//----- nvinfo : EIATTR_PARAM_CBANK
	.align		4
        /*0350*/ 	.byte	0x04, 0x0a
        /*0352*/ 	.short	(.L_29 - .L_28)
	.align		4
.L_28:
        /*0354*/ 	.word	index@(.nv.constant0._Z6kernelPiS_S_ii)
        /*0358*/ 	.short	0x0380
        /*035a*/ 	.short	0x0020


	//----- nvinfo : EIATTR_SW_WAR
	.align		4
.L_29:
        /*035c*/ 	.byte	0x04, 0x36
        /*035e*/ 	.short	(.L_31 - .L_30)
.L_30:
        /*0360*/ 	.word	0x00000008
.L_31:


//--------------------- .nv.callgraph             --------------------------
	.section	.nv.callgraph,"",@"SHT_CUDA_CALLGRAPH"
	.align	4
	.sectionentsize	8
	.align		4
        /*0000*/ 	.word	0x00000000
	.align		4
        /*0004*/ 	.word	0xffffffff
	.align		4
        /*0008*/ 	.word	0x00000000
	.align		4
        /*000c*/ 	.word	0xfffffffe
	.align		4
        /*0010*/ 	.word	0x00000000
	.align		4
        /*0014*/ 	.word	0xfffffffd
	.align		4
        /*0018*/ 	.word	0x00000000
	.align		4
        /*001c*/ 	.word	0xfffffffc


//--------------------- .text._Z6kernelPiS_S_ii   --------------------------
	.section	.text._Z6kernelPiS_S_ii,"ax",@progbits
	.align	128
        .global         _Z6kernelPiS_S_ii
        .type           _Z6kernelPiS_S_ii,@function
        .size           _Z6kernelPiS_S_ii,(.L_x_4 - _Z6kernelPiS_S_ii)
        .other          _Z6kernelPiS_S_ii,@"STO_CUDA_ENTRY STV_DEFAULT"
_Z6kernelPiS_S_ii:
.text._Z6kernelPiS_S_ii:
[----:B------:R-:W-:Y:S08]  /*0000*/  LDC R1, c[0x0][0x37c] ;  /* 0x0000df00ff017b82 */ /* 0x000ff00000000800 */
[----:B------:R-:W0:Y:S02]  /*0010*/  LDC R5, c[0x0][0x39c] ;  /* 0x0000e700ff057b82 */ /* 0x000e240000000800 */
[----:B0-----:R-:W-:-:S13]  /*0020*/  ISETP.GE.AND P0, PT, R5, 0x40, PT ;  /* 0x000000400500780c */ /* 0x001fda0003f06270 */
[----:B------:R-:W-:Y:S05]  /*0030*/  @!P0 EXIT ;  /* 0x000000000000894d */ /* 0x000fea0003800000 */
[----:B------:R-:W0:Y:S01]  /*0040*/  S2R R7, SR_TID.Y ;  /* 0x0000000000077919 */ /* 0x000e220000002200 */
[----:B------:R-:W0:Y:S01]  /*0050*/  LDCU UR5, c[0x0][0x398] ;  /* 0x00007300ff0577ac */ /* 0x000e220008000800 */
[----:B------:R-:W-:Y:S01]  /*0060*/  SHF.R.S32.HI R2, RZ, 0x1f, R5 ;  /* 0x0000001fff027819 */ /* 0x000fe20000011405 */
[----:B------:R-:W-:Y:S01]  /*0070*/  HFMA2 R24, -RZ, RZ, 0, 0 ;  /* 0x00000000ff187431 */ /* 0x000fe200000001ff */
[----:B------:R-:W1:Y:S01]  /*0080*/  S2R R0, SR_TID.X ;  /* 0x0000000000007919 */ /* 0x000e620000002100 */
[----:B------:R-:W1:Y:S01]  /*0090*/  LDCU UR4, c[0x0][0x360] ;  /* 0x00006c00ff0477ac */ /* 0x000e620008000800 */
[----:B------:R-:W-:Y:S01]  /*00a0*/  LEA.HI R2, R2, R5, RZ, 0x6 ;  /* 0x0000000502027211 */ /* 0x000fe200078f30ff */
[----:B------:R-:W1:Y:S01]  /*00b0*/  S2R R3, SR_CTAID.X ;  /* 0x0000000000037919 */ /* 0x000e620000002500 */
[----:B------:R-:W2:Y:S02]  /*00c0*/  LDCU.64 UR6, c[0x0][0x358] ;  /* 0x00006b00ff0677ac */ /* 0x000ea40008000a00 */
[----:B------:R-:W-:-:S05]  /*00d0*/  SHF.R.S32.HI R2, RZ, 0x6, R2 ;  /* 0x00000006ff027819 */ /* 0x000fca0000011402 */
[----:B------:R-:W-:Y:S02]  /*00e0*/  IMAD.MOV R2, RZ, RZ, -R2 ;  /* 0x000000ffff027224 */ /* 0x000fe400078e0a02 */
[----:B0-----:R-:W-:Y:S02]  /*00f0*/  IMAD R7, R7, UR5, RZ ;  /* 0x0000000507077c24 */ /* 0x001fe4000f8e02ff */
[----:B-1----:R-:W-:Y:S02]  /*0100*/  IMAD R4, R3, UR4, R0 ;  /* 0x0000000403047c24 */ /* 0x002fe4000f8e0200 */
[----:B------:R-:W-:-:S03]  /*0110*/  IMAD.MOV.U32 R3, RZ, RZ, RZ ;  /* 0x000000ffff037224 */ /* 0x000fc600078e00ff */
[----:B--2---:R-:W-:-:S07]  /*0120*/  LEA R7, R7, R4, 0x4 ;  /* 0x0000000407077211 */ /* 0x004fce00078e20ff */
.L_x_2:
[----:B-1----:R-:W0:Y:S08]  /*0130*/  LDC.64 R10, c[0x0][0x380] ;  /* 0x0000e000ff0a7b82 */ /* 0x002e300000000a00 */
[----:B------:R-:W1:Y:S01]  /*0140*/  LDC R4, c[0x0][0x398] ;  /* 0x0000e600ff047b82 */ /* 0x000e620000000800 */
[----:B0-----:R-:W-:-:S05]  /*0150*/  IMAD.WIDE R10, R7, 0x4, R10 ;  /* 0x00000004070a7825 */ /* 0x001fca00078e020a */
[----:B------:R-:W2:Y:S01]  /*0160*/  LDG.E R27, desc[UR6][R10.64] ;  /* 0x000000060a1b7981 */ /* 0x000ea2000c1e1900 */
[----:B-1----:R-:W-:-:S05]  /*0170*/  IMAD.WIDE R12, R4, 0x4, R10 ;  /* 0x00000004040c7825 */ /* 0x002fca00078e020a */
[----:B------:R-:W3:Y:S01]  /*0180*/  LDG.E R28, desc[UR6][R12.64] ;  /* 0x000000060c1c7981 */ /* 0x000ee2000c1e1900 */
[----:B------:R-:W-:-:S05]  /*0190*/  IMAD.WIDE R14, R4, 0x4, R12 ;  /* 0x00000004040e7825 */ /* 0x000fca00078e020c */
[----:B------:R-:W4:Y:S01]  /*01a0*/  LDG.E R6, desc[UR6][R14.64] ;  /* 0x000000060e067981 */ /* 0x000f22000c1e1900 */
[----:B------:R-:W-:-:S05]  /*01b0*/  IMAD.WIDE R18, R4, 0x4, R14 ;  /* 0x0000000404127825 */ /* 0x000fca00078e020e */
[----:B------:R-:W5:Y:S01]  /*01c0*/  LDG.E R5, desc[UR6][R18.64] ;  /* 0x0000000612057981 */ /* 0x000f62000c1e1900 */
[----:B------:R-:W-:-:S05]  /*01d0*/  IMAD.WIDE R20, R4, 0x4, R18 ;  /* 0x0000000404147825 */ /* 0x000fca00078e0212 */
[----:B------:R0:W5:Y:S02]  /*01e0*/  LDG.E R9, desc[UR6][R20.64] ;  /* 0x0000000614097981 */ /* 0x000164000c1e1900 */
[----:B0-----:R-:W-:-:S05]  /*01f0*/  IMAD.WIDE R20, R4, 0x4, R20 ;  /* 0x0000000404147825 */ /* 0x001fca00078e0214 */
[----:B------:R-:W5:Y:S01]  /*0200*/  LDG.E R11, desc[UR6][R20.64] ;  /* 0x00000006140b7981 */ /* 0x000f62000c1e1900 */
[----:B------:R-:W-:-:S05]  /*0210*/  IMAD.WIDE R16, R4, 0x4, R20 ;  /* 0x0000000404107825 */ /* 0x000fca00078e0214 */
[----:B------:R0:W5:Y:S02]  /*0220*/  LDG.E R10, desc[UR6][R16.64] ;  /* 0x00000006100a7981 */ /* 0x000164000c1e1900 */
[----:B0-----:R-:W-:-:S05]  /*0230*/  IMAD.WIDE R16, R4, 0x4, R16 ;  /* 0x0000000404107825 */ /* 0x001fca00078e0210 */
[----:B------:R0:W5:Y:S01]  /*0240*/  LDG.E R8, desc[UR6][R16.64] ;  /* 0x0000000610087981 */ /* 0x000162000c1e1900 */
[----:B------:R-:W-:-:S05]  /*0250*/  IMAD.WIDE R22, R4, 0x4, R16 ;  /* 0x0000000404167825 */ /* 0x000fca00078e0210 */
[----:B------:R3:W5:Y:S01]  /*0260*/  LDG.E R12, desc[UR6][R22.64] ;  /* 0x00000006160c7981 */ /* 0x000762000c1e1900 */
[----:B--2---:R-:W-:-:S05]  /*0270*/  IADD3 R27, PT, PT, R27, R24, RZ ;  /* 0x000000181b1b7210 */ /* 0x004fca0007ffe0ff */
[----:B------:R-:W1:Y:S01]  /*0280*/  SHFL.DOWN PT, R26, R27, 0x10, 0x1f ;  /* 0x0a001f001b1a7f89 */ /* 0x000e6200000e0000 */
[----:B------:R-:W-:-:S05]  /*0290*/  IMAD.WIDE R24, R4, 0x4, R22 ;  /* 0x0000000404187825 */ /* 0x000fca00078e0216 */
[----:B------:R-:W2:Y:S01]  /*02a0*/  LDG.E R13, desc[UR6][R24.64] ;  /* 0x00000006180d7981 */ /* 0x000ea2000c1e1900 */
[----:B------:R-:W-:-:S04]  /*02b0*/  IMAD.WIDE R18, R4, 0x4, R24 ;  /* 0x0000000404127825 */ /* 0x000fc800078e0218 */
[----:B------:R-:W-:-:S04]  /*02c0*/  IMAD.WIDE R14, R4, 0x4, R18 ;  /* 0x00000004040e7825 */ /* 0x000fc800078e0212 */
[----:B-1----:R-:W-:Y:S01]  /*02d0*/  IMAD.IADD R26, R27, 0x1, R26 ;  /* 0x000000011b1a7824 */ /* 0x002fe200078e021a */
[----:B------:R-:W2:Y:S01]  /*02e0*/  LDG.E R18, desc[UR6][R18.64] ;  /* 0x0000000612127981 */ /* 0x000ea2000c1e1900 */
[----:B------:R-:W-:-:S03]  /*02f0*/  IMAD.WIDE R20, R4, 0x4, R14 ;  /* 0x0000000404147825 */ /* 0x000fc600078e020e */
[----:B------:R-:W1:Y:S01]  /*0300*/  SHFL.DOWN PT, R29, R26, 0x8, 0x1f ;  /* 0x09001f001a1d7f89 */ /* 0x000e6200000e0000 */
[----:B0-----:R-:W-:-:S03]  /*0310*/  IMAD.WIDE R16, R4, 0x4, R20 ;  /* 0x0000000404107825 */ /* 0x001fc600078e0214 */
[----:B------:R-:W2:Y:S01]  /*0320*/  LDG.E R20, desc[UR6][R20.64] ;  /* 0x0000000614147981 */ /* 0x000ea2000c1e1900 */
[----:B---3--:R-:W-:-:S03]  /*0330*/  IADD3 R23, PT, PT, R28, R27, RZ ;  /* 0x0000001b1c177210 */ /* 0x008fc60007ffe0ff */
[----:B------:R0:W3:Y:S04]  /*0340*/  LDG.E R19, desc[UR6][R14.64] ;  /* 0x000000060e137981 */ /* 0x0000e8000c1e1900 */
[----:B------:R4:W3:Y:S01]  /*0350*/  LDG.E R21, desc[UR6][R16.64] ;  /* 0x0000000610157981 */ /* 0x0008e2000c1e1900 */
[----:B0-----:R-:W0:Y:S01]  /*0360*/  LDC.64 R14, c[0x0][0x388] ;  /* 0x0000e200ff0e7b82 */ /* 0x001e220000000a00 */
[----:B----4-:R-:W-:Y:S01]  /*0370*/  IMAD.WIDE R16, R4, 0x4, R16 ;  /* 0x0000000404107825 */ /* 0x010fe200078e0210 */
[----:B------:R-:W-:-:S04]  /*0380*/  IADD3 R6, PT, PT, R6, R23, RZ ;  /* 0x0000001706067210 */ /* 0x000fc80007ffe0ff */
[----:B------:R-:W4:Y:S01]  /*0390*/  LDG.E R22, desc[UR6][R16.64] ;  /* 0x0000000610167981 */ /* 0x000f22000c1e1900 */
[----:B------:R-:W-:-:S06]  /*03a0*/  IMAD.WIDE R24, R4, 0x4, R16 ;  /* 0x0000000404187825 */ /* 0x000fcc00078e0210 */
[----:B------:R1:W4:Y:S02]  /*03b0*/  LDG.E R24, desc[UR6][R24.64] ;  /* 0x0000000618187981 */ /* 0x000324000c1e1900 */
[----:B-1----:R-:W-:Y:S02]  /*03c0*/  IMAD.IADD R25, R26, 0x1, R29 ;  /* 0x000000011a197824 */ /* 0x002fe400078e021d */
[----:B------:R-:W1:Y:S04]  /*03d0*/  SHFL.DOWN PT, R26, R23, 0x10, 0x1f ;  /* 0x0a001f00171a7f89 */ /* 0x000e6800000e0000 */
[----:B------:R-:W5:Y:S01]  /*03e0*/  SHFL.DOWN PT, R28, R25, 0x4, 0x1f ;  /* 0x08801f00191c7f89 */ /* 0x000f6200000e0000 */
[----:B0-----:R-:W-:-:S05]  /*03f0*/  IMAD.WIDE R14, R7, 0x4, R14 ;  /* 0x00000004070e7825 */ /* 0x001fca00078e020e */
[----:B------:R5:W-:Y:S01]  /*0400*/  STG.E desc[UR6][R14.64], R27 ;  /* 0x0000001b0e007986 */ /* 0x000be2000c101906 */
[----:B------:R-:W-:-:S03]  /*0410*/  IMAD.WIDE R16, R4, 0x4, R14 ;  /* 0x0000000404107825 */ /* 0x000fc600078e020e */
[----:B------:R-:W0:Y:S01]  /*0420*/  SHFL.DOWN PT, R15, R6, 0x10, 0x1f ;  /* 0x0a001f00060f7f89 */ /* 0x000e2200000e0000 */
[----:B-1----:R-:W-:Y:S01]  /*0430*/  IMAD.IADD R26, R23, 0x1, R26 ;  /* 0x00000001171a7824 */ /* 0x002fe200078e021a */
[----:B-----5:R-:W-:-:S04]  /*0440*/  IADD3 R14, PT, PT, R25, R28, RZ ;  /* 0x0000001c190e7210 */ /* 0x020fc80007ffe0ff */
[----:B------:R-:W1:Y:S04]  /*0450*/  SHFL.DOWN PT, R27, R26, 0x8, 0x1f ;  /* 0x09001f001a1b7f89 */ /* 0x000e6800000e0000 */
[----:B------:R-:W5:Y:S01]  /*0460*/  SHFL.DOWN PT, R25, R14, 0x2, 0x1f ;  /* 0x08401f000e197f89 */ /* 0x000f6200000e0000 */
[----:B------:R-:W-:Y:S02]  /*0470*/  IMAD.IADD R5, R5, 0x1, R6 ;  /* 0x0000000105057824 */ /* 0x000fe400078e0206 */
[----:B------:R-:W-:Y:S01]  /*0480*/  IMAD.WIDE R28, R4, 0x4, R16 ;  /* 0x00000004041c7825 */ /* 0x000fe200078e0210 */
[----:B------:R0:W-:Y:S04]  /*0490*/  STG.E desc[UR6][R16.64], R23 ;  /* 0x0000001710007986 */ /* 0x0001e8000c101906 */
[----:B------:R-:W5:Y:S04]  /*04a0*/  SHFL.DOWN PT, R17, R5, 0x10, 0x1f ;  /* 0x0a001f0005117f89 */ /* 0x000f6800000e0000 */
[----:B------:R5:W-:Y:S01]  /*04b0*/  STG.E desc[UR6][R28.64], R6 ;  /* 0x000000061c007986 */ /* 0x000be2000c101906 */
[----:B0-----:R-:W-:Y:S01]  /*04c0*/  IADD3 R16, PT, PT, R6, R15, RZ ;  /* 0x0000000f06107210 */ /* 0x001fe20007ffe0ff */
[----:B-1----:R-:W-:-:S04]  /*04d0*/  IMAD.IADD R26, R26, 0x1, R27 ;  /* 0x000000011a1a7824 */ /* 0x002fc800078e021b */
[----:B------:R-:W0:Y:S01]  /*04e0*/  SHFL.DOWN PT, R23, R16, 0x8, 0x1f ;  /* 0x09001f0010177f89 */ /* 0x000e2200000e0000 */
[----:B-----5:R-:W-:-:S03]  /*04f0*/  IADD3 R6, PT, PT, R14, R25, RZ ;  /* 0x000000190e067210 */ /* 0x020fc60007ffe0ff */
[----:B------:R-:W1:Y:S01]  /*0500*/  SHFL.DOWN PT, R25, R26, 0x4, 0x1f ;  /* 0x08801f001a197f89 */ /* 0x000e6200000e0000 */
[----:B------:R-:W-:Y:S01]  /*0510*/  IMAD.WIDE R14, R4, 0x4, R28 ;  /* 0x00000004040e7825 */ /* 0x000fe200078e021c */
[----:B------:R-:W-:-:S03]  /*0520*/  IADD3 R17, PT, PT, R5, R17, RZ ;  /* 0x0000001105117210 */ /* 0x000fc60007ffe0ff */
[----:B------:R-:W-:Y:S01]  /*0530*/  IMAD.IADD R27, R9, 0x1, R5 ;  /* 0x00000001091b7824 */ /* 0x000fe200078e0205 */
[----:B------:R-:W5:Y:S01]  /*0540*/  SHFL.DOWN PT, R28, R6, 0x1, 0x1f ;  /* 0x08201f00061c7f89 */ /* 0x000f6200000e0000 */
[----:B0-----:R-:W-:Y:S01]  /*0550*/  IMAD.IADD R9, R16, 0x1, R23 ;  /* 0x0000000110097824 */ /* 0x001fe200078e0217 */
[----:B-1----:R-:W-:Y:S02]  /*0560*/  IADD3 R29, PT, PT, R26, R25, RZ ;  /* 0x000000191a1d7210 */ /* 0x002fe40007ffe0ff */
[----:B------:R-:W0:Y:S04]  /*0570*/  SHFL.DOWN PT, R25, R17, 0x8, 0x1f ;  /* 0x09001f0011197f89 */ /* 0x000e2800000e0000 */
[----:B------:R-:W1:Y:S04]  /*0580*/  SHFL.DOWN PT, R23, R9, 0x4, 0x1f ;  /* 0x08801f0009177f89 */ /* 0x000e6800000e0000 */
[----:B------:R5:W-:Y:S04]  /*0590*/  STG.E desc[UR6][R14.64], R5 ;  /* 0x000000050e007986 */ /* 0x000be8000c101906 */
[----:B------:R-:W1:Y:S01]  /*05a0*/  SHFL.DOWN PT, R16, R29, 0x2, 0x1f ;  /* 0x08401f001d107f89 */ /* 0x000e6200000e0000 */
[----:B-----5:R-:W-:-:S02]  /*05b0*/  IMAD.IADD R5, R6, 0x1, R28 ;  /* 0x0000000106057824 */ /* 0x020fc400078e021c */
[----:B0-----:R-:W-:Y:S01]  /*05c0*/  IMAD.IADD R6, R17, 0x1, R25 ;  /* 0x0000000111067824 */ /* 0x001fe200078e0219 */
[----:B------:R-:W0:Y:S01]  /*05d0*/  SHFL.DOWN PT, R26, R27, 0x10, 0x1f ;  /* 0x0a001f001b1a7f89 */ /* 0x000e2200000e0000 */
[----:B-1----:R-:W-:-:S03]  /*05e0*/  IADD3 R23, PT, PT, R9, R23, RZ ;  /* 0x0000001709177210 */ /* 0x002fc60007ffe0ff */
[----:B------:R-:W1:Y:S04]  /*05f0*/  SHFL.DOWN PT, R17, R6, 0x4, 0x1f ;  /* 0x08801f0006117f89 */ /* 0x000e6800000e0000 */
[----:B------:R-:W5:Y:S01]  /*0600*/  SHFL.DOWN PT, R28, R23, 0x2, 0x1f ;  /* 0x08401f00171c7f89 */ /* 0x000f6200000e0000 */
[----:B------:R-:W-:Y:S01]  /*0610*/  IADD3 R16, PT, PT, R29, R16, RZ ;  /* 0x000000101d107210 */ /* 0x000fe20007ffe0ff */
[----:B------:R-:W-:-:S04]  /*0620*/  IMAD.IADD R9, R11, 0x1, R27 ;  /* 0x000000010b097824 */ /* 0x000fc800078e021b */
[----:B------:R-:W5:Y:S01]  /*0630*/  SHFL.DOWN PT, R11, R16, 0x1, 0x1f ;  /* 0x08201f00100b7f89 */ /* 0x000f6200000e0000 */
[----:B0-----:R-:W-:Y:S01]  /*0640*/  IADD3 R25, PT, PT, R27, R26, RZ ;  /* 0x0000001a1b197210 */ /* 0x001fe20007ffe0ff */
[----:B-1----:R-:W-:Y:S01]  /*0650*/  IMAD.IADD R26, R6, 0x1, R17 ;  /* 0x00000001061a7824 */ /* 0x002fe200078e0211 */
[----:B-----5:R-:W-:-:S04]  /*0660*/  IADD3 R17, PT, PT, R23, R28, RZ ;  /* 0x0000001c17117210 */ /* 0x020fc80007ffe0ff */
[----:B------:R-:W0:Y:S04]  /*0670*/  SHFL.DOWN PT, R29, R26, 0x2, 0x1f ;  /* 0x08401f001a1d7f89 */ /* 0x000e2800000e0000 */
[----:B------:R-:W1:Y:S01]  /*0680*/  SHFL.DOWN PT, R28, R25, 0x8, 0x1f ;  /* 0x09001f00191c7f89 */ /* 0x000e6200000e0000 */
[----:B------:R-:W-:-:S05]  /*0690*/  IMAD.WIDE R14, R4, 0x4, R14 ;  /* 0x00000004040e7825 */ /* 0x000fca00078e020e */
[----:B------:R5:W-:Y:S01]  /*06a0*/  STG.E desc[UR6][R14.64], R27 ;  /* 0x0000001b0e007986 */ /* 0x000be2000c101906 */
[----:B------:R-:W-:-:S03]  /*06b0*/  IMAD.IADD R6, R16, 0x1, R11 ;  /* 0x0000000110067824 */ /* 0x000fc600078e020b */
[----:B------:R-:W5:Y:S01]  /*06c0*/  SHFL.DOWN PT, R27, R17, 0x1, 0x1f ;  /* 0x08201f00111b7f89 */ /* 0x000f6200000e0000 */
[----:B0-----:R-:W-:-:S03]  /*06d0*/  IADD3 R23, PT, PT, R26, R29, RZ ;  /* 0x0000001d1a177210 */ /* 0x001fc60007ffe0ff */
[----:B------:R-:W0:Y:S01]  /*06e0*/  SHFL.DOWN PT, R26, R9, 0x10, 0x1f ;  /* 0x0a001f00091a7f89 */ /* 0x000e2200000e0000 */
[----:B-1----:R-:W-:-:S05]  /*06f0*/  IMAD.IADD R11, R25, 0x1, R28 ;  /* 0x00000001190b7824 */ /* 0x002fca00078e021c */
[----:B------:R-:W1:Y:S01]  /*0700*/  SHFL.DOWN PT, R28, R11, 0x4, 0x1f ;  /* 0x08801f000b1c7f89 */ /* 0x000e6200000e0000 */
[----:B-----5:R-:W-:Y:S01]  /*0710*/  IMAD.WIDE R14, R4, 0x4, R14 ;  /* 0x00000004040e7825 */ /* 0x020fe200078e020e */
[----:B------:R-:W-:-:S03]  /*0720*/  IADD3 R16, PT, PT, R17, R27, RZ ;  /* 0x0000001b11107210 */ /* 0x000fc60007ffe0ff */
[----:B------:R-:W-:Y:S01]  /*0730*/  IMAD.IADD R27, R10, 0x1, R9 ;  /* 0x000000010a1b7824 */ /* 0x000fe200078e0209 */
[----:B------:R-:W5:Y:S04]  /*0740*/  SHFL.DOWN PT, R29, R23, 0x1, 0x1f ;  /* 0x08201f00171d7f89 */ /* 0x000f6800000e0000 */
[----:B------:R-:W5:Y:S01]  /*0750*/  SHFL.DOWN PT, R25, R27, 0x10, 0x1f ;  /* 0x0a001f001b197f89 */ /* 0x000f6200000e0000 */
[----:B0-----:R-:W-:-:S03]  /*0760*/  IADD3 R26, PT, PT, R9, R26, RZ ;  /* 0x0000001a091a7210 */ /* 0x001fc60007ffe0ff */
[----:B------:R1:W-:Y:S02]  /*0770*/  STG.E desc[UR6][R14.64], R9 ;  /* 0x000000090e007986 */ /* 0x0003e4000c101906 */
[----:B-1----:R-:W-:Y:S02]  /*0780*/  IMAD.IADD R9, R11, 0x1, R28 ;  /* 0x000000010b097824 */ /* 0x002fe400078e021c */
[----:B------:R-:W0:Y:S01]  /*0790*/  SHFL.DOWN PT, R28, R26, 0x8, 0x1f ;  /* 0x09001f001a1c7f89 */ /* 0x000e2200000e0000 */
[----:B-----5:R-:W-:Y:S01]  /*07a0*/  IADD3 R17, PT, PT, R23, R29, RZ ;  /* 0x0000001d17117210 */ /* 0x020fe20007ffe0ff */
[----:B------:R-:W-:Y:S01]  /*07b0*/  IMAD.IADD R23, R8, 0x1, R27 ;  /* 0x0000000108177824 */ /* 0x000fe200078e021b */
[----:B------:R-:W-:Y:S01]  /*07c0*/  IADD3 R25, PT, PT, R27, R25, RZ ;  /* 0x000000191b197210 */ /* 0x000fe20007ffe0ff */
[----:B------:R-:W-:Y:S01]  /*07d0*/  SHFL.DOWN PT, R29, R9, 0x2, 0x1f ;  /* 0x08401f00091d7f89 */ /* 0x000fe200000e0000 */
[----:B------:R-:W-:-:S03]  /*07e0*/  IMAD.WIDE R10, R4, 0x4, R14 ;  /* 0x00000004040a7825 */ /* 0x000fc600078e020e */
[----:B------:R-:W1:Y:S01]  /*07f0*/  SHFL.DOWN PT, R14, R23, 0x10, 0x1f ;  /* 0x0a001f00170e7f89 */ /* 0x000e6200000e0000 */
[----:B0-----:R-:W-:-:S03]  /*0800*/  IADD3 R15, PT, PT, R26, R28, RZ ;  /* 0x0000001c1a0f7210 */ /* 0x001fc60007ffe0ff */
[----:B------:R-:W0:Y:S04]  /*0810*/  SHFL.DOWN PT, R28, R25, 0x8, 0x1f ;  /* 0x09001f00191c7f89 */ /* 0x000e2800000e0000 */
[----:B------:R5:W-:Y:S01]  /*0820*/  STG.E desc[UR6][R10.64], R27 ;  /* 0x0000001b0a007986 */ /* 0x000be2000c101906 */
[----:B-1----:R-:W-:Y:S01]  /*0830*/  IADD3 R14, PT, PT, R23, R14, RZ ;  /* 0x0000000e170e7210 */ /* 0x002fe20007ffe0ff */
[----:B-----5:R-:W-:Y:S02]  /*0840*/  IMAD.IADD R27, R9, 0x1, R29 ;  /* 0x00000001091b7824 */ /* 0x020fe400078e021d */
[----:B------:R-:W-:-:S04]  /*0850*/  IMAD.WIDE R8, R4, 0x4, R10 ;  /* 0x0000000404087825 */ /* 0x000fc800078e020a */
[----:B0-----:R-:W-:Y:S01]  /*0860*/  IMAD.IADD R10, R25, 0x1, R28 ;  /* 0x00000001190a7824 */ /* 0x001fe200078e021c */
[----:B------:R-:W0:Y:S04]  /*0870*/  SHFL.DOWN PT, R29, R15, 0x4, 0x1f ;  /* 0x08801f000f1d7f89 */ /* 0x000e2800000e0000 */
[----:B------:R-:W1:Y:S04]  /*0880*/  SHFL.DOWN PT, R11, R10, 0x4, 0x1f ;  /* 0x08801f000a0b7f89 */ /* 0x000e6800000e0000 */
[----:B------:R-:W5:Y:S01]  /*0890*/  SHFL.DOWN PT, R25, R14, 0x8, 0x1f ;  /* 0x09001f000e197f89 */ /* 0x000f6200000e0000 */
[----:B------:R-:W-:-:S03]  /*08a0*/  IADD3 R26, PT, PT, R12, R23, RZ ;  /* 0x000000170c1a7210 */ /* 0x000fc60007ffe0ff */
[----:B------:R-:W-:Y:S04]  /*08b0*/  STG.E desc[UR6][R8.64], R23 ;  /* 0x0000001708007986 */ /* 0x000fe8000c101906 */
[----:B------:R-:W2:Y:S01]  /*08c0*/  SHFL.DOWN PT, R23, R26, 0x10, 0x1f ;  /* 0x0a001f001a177f89 */ /* 0x000ea200000e0000 */
[----:B0-----:R-:W-:Y:S01]  /*08d0*/  IADD3 R28, PT, PT, R15, R29, RZ ;  /* 0x0000001d0f1c7210 */ /* 0x001fe20007ffe0ff */
[----:B-1----:R-:W-:Y:S01]  /*08e0*/  IMAD.IADD R10, R10, 0x1, R11 ;  /* 0x000000010a0a7824 */ /* 0x002fe200078e020b */
[----:B-----5:R-:W-:-:S03]  /*08f0*/  IADD3 R11, PT, PT, R14, R25, RZ ;  /* 0x000000190e0b7210 */ /* 0x020fc60007ffe0ff */
[----:B------:R-:W0:Y:S04]  /*0900*/  SHFL.DOWN PT, R29, R28, 0x2, 0x1f ;  /* 0x08401f001c1d7f89 */ /* 0x000e2800000e0000 */
[----:B------:R-:W1:Y:S04]  /*0910*/  SHFL.DOWN PT, R14, R11, 0x4, 0x1f ;  /* 0x08801f000b0e7f89 */ /* 0x000e6800000e0000 */
[----:B------:R-:W5:Y:S04]  /*0920*/  SHFL.DOWN PT, R12, R27, 0x1, 0x1f ;  /* 0x08201f001b0c7f89 */ /* 0x000f6800000e0000 */
[----:B------:R-:W3:Y:S01]  /*0930*/  SHFL.DOWN PT, R25, R10, 0x2, 0x1f ;  /* 0x08401f000a197f89 */ /* 0x000ee200000e0000 */
[----:B--2---:R-:W-:-:S02]  /*0940*/  IADD3 R23, PT, PT, R26, R23, RZ ;  /* 0x000000171a177210 */ /* 0x004fc40007ffe0ff */
[----:B0-----:R-:W-:Y:S02]  /*0950*/  IADD3 R29, PT, PT, R28, R29, RZ ;  /* 0x0000001d1c1d7210 */ /* 0x001fe40007ffe0ff */
[----:B-1----:R-:W-:Y:S02]  /*0960*/  IADD3 R14, PT, PT, R11, R14, RZ ;  /* 0x0000000e0b0e7210 */ /* 0x002fe40007ffe0ff */
[----:B------:R-:W0:Y:S04]  /*0970*/  SHFL.DOWN PT, R11, R23, 0x8, 0x1f ;  /* 0x09001f00170b7f89 */ /* 0x000e2800000e0000 */
[----:B------:R-:W1:Y:S01]  /*0980*/  SHFL.DOWN PT, R28, R29, 0x1, 0x1f ;  /* 0x08201f001d1c7f89 */ /* 0x000e6200000e0000 */
[----:B-----5:R-:W-:Y:S01]  /*0990*/  IADD3 R12, PT, PT, R27, R12, RZ ;  /* 0x0000000c1b0c7210 */ /* 0x020fe20007ffe0ff */
[----:B---3--:R-:W-:-:S02]  /*09a0*/  IMAD.IADD R25, R10, 0x1, R25 ;  /* 0x000000010a197824 */ /* 0x008fc400078e0219 */
[----:B------:R-:W2:Y:S01]  /*09b0*/  SHFL.DOWN PT, R27, R14, 0x2, 0x1f ;  /* 0x08401f000e1b7f89 */ /* 0x000ea200000e0000 */
[----:B------:R-:W-:-:S03]  /*09c0*/  IMAD.WIDE R8, R4, 0x4, R8 ;  /* 0x0000000404087825 */ /* 0x000fc600078e0208 */
[----:B------:R-:W3:Y:S01]  /*09d0*/  SHFL.DOWN PT, R10, R25, 0x1, 0x1f ;  /* 0x08201f00190a7f89 */ /* 0x000ee200000e0000 */
[----:B------:R-:W-:-:S03]  /*09e0*/  IMAD.IADD R15, R13, 0x1, R26 ;  /* 0x000000010d0f7824 */ /* 0x000fc600078e021a */
[----:B------:R-:W-:Y:S04]  /*09f0*/  STG.E desc[UR6][R8.64], R26 ;  /* 0x0000001a08007986 */ /* 0x000fe8000c101906 */
[----:B------:R-:W5:Y:S01]  /*0a00*/  SHFL.DOWN PT, R26, R15, 0x10, 0x1f ;  /* 0x0a001f000f1a7f89 */ /* 0x000f6200000e0000 */
[----:B0-----:R-:W-:Y:S01]  /*0a10*/  IMAD.IADD R11, R23, 0x1, R11 ;  /* 0x00000001170b7824 */ /* 0x001fe200078e020b */
[----:B-1----:R-:W-:-:S04]  /*0a20*/  IADD3 R13, PT, PT, R29, R28, RZ ;  /* 0x0000001c1d0d7210 */ /* 0x002fc80007ffe0ff */
[----:B------:R-:W0:Y:S01]  /*0a30*/  SHFL.DOWN PT, R28, R11, 0x4, 0x1f ;  /* 0x08801f000b1c7f89 */ /* 0x000e2200000e0000 */
[----:B--2---:R-:W-:Y:S02]  /*0a40*/  IADD3 R27, PT, PT, R14, R27, RZ ;  /* 0x0000001b0e1b7210 */ /* 0x004fe40007ffe0ff */
[----:B---3--:R-:W-:-:S03]  /*0a50*/  IADD3 R14, PT, PT, R25, R10, RZ ;  /* 0x0000000a190e7210 */ /* 0x008fc60007ffe0ff */
[----:B------:R-:W1:Y:S01]  /*0a60*/  SHFL.DOWN PT, R10, R27, 0x1, 0x1f ;  /* 0x08201f001b0a7f89 */ /* 0x000e6200000e0000 */
[----:B------:R-:W-:Y:S01]  /*0a70*/  IADD3 R25, PT, PT, R18, R15, RZ ;  /* 0x0000000f12197210 */ /* 0x000fe20007ffe0ff */
[----:B-----5:R-:W-:-:S04]  /*0a80*/  IMAD.IADD R29, R15, 0x1, R26 ;  /* 0x000000010f1d7824 */ /* 0x020fc800078e021a */
[----:B------:R-:W-:Y:S01]  /*0a90*/  SHFL.DOWN PT, R26, R25, 0x10, 0x1f ;  /* 0x0a001f00191a7f89 */ /* 0x000fe200000e0000 */
[C---:B------:R-:W-:Y:S01]  /*0aa0*/  IMAD.WIDE R8, R4.reuse, 0x4, R8 ;  /* 0x0000000404087825 */ /* 0x040fe200078e0208 */
[----:B0-----:R-:W-:Y:S02]  /*0ab0*/  IADD3 R18, PT, PT, R11, R28, RZ ;  /* 0x0000001c0b127210 */ /* 0x001fe40007ffe0ff */
[----:B------:R-:W0:Y:S04]  /*0ac0*/  SHFL.DOWN PT, R28, R29, 0x8, 0x1f ;  /* 0x09001f001d1c7f89 */ /* 0x000e2800000e0000 */
[----:B------:R1:W-:Y:S01]  /*0ad0*/  STG.E desc[UR6][R8.64], R15 ;  /* 0x0000000f08007986 */ /* 0x0003e2000c101906 */
[----:B------:R-:W-:Y:S01]  /*0ae0*/  IMAD.IADD R19, R19, 0x1, R25 ;  /* 0x0000000113137824 */ /* 0x000fe200078e0219 */
[----:B-1----:R-:W-:Y:S01]  /*0af0*/  IADD3 R15, PT, PT, R27, R10, RZ ;  /* 0x0000000a1b0f7210 */ /* 0x002fe20007ffe0ff */
[----:B------:R-:W-:-:S05]  /*0b00*/  IMAD.WIDE R10, R4, 0x4, R8 ;  /* 0x00000004040a7825 */ /* 0x000fca00078e0208 */
[----:B------:R1:W-:Y:S01]  /*0b10*/  STG.E desc[UR6][R10.64], R25 ;  /* 0x000000190a007986 */ /* 0x0003e2000c101906 */
[----:B0-----:R-:W-:-:S03]  /*0b20*/  IADD3 R27, PT, PT, R29, R28, RZ ;  /* 0x0000001c1d1b7210 */ /* 0x001fc60007ffe0ff */
[----:B------:R-:W0:Y:S01]  /*0b30*/  SHFL.DOWN PT, R23, R18, 0x2, 0x1f ;  /* 0x08401f0012177f89 */ /* 0x000e2200000e0000 */
[----:B-1----:R-:W-:-:S03]  /*0b40*/  IADD3 R25, PT, PT, R25, R26, RZ ;  /* 0x0000001a19197210 */ /* 0x002fc60007ffe0ff */
[----:B------:R-:W1:Y:S04]  /*0b50*/  SHFL.DOWN PT, R26, R19, 0x10, 0x1f ;  /* 0x0a001f00131a7f89 */ /* 0x000e6800000e0000 */
[----:B------:R-:W2:Y:S01]  /*0b60*/  SHFL.DOWN PT, R28, R25, 0x8, 0x1f ;  /* 0x09001f00191c7f89 */ /* 0x000ea200000e0000 */
[----:B------:R-:W-:-:S03]  /*0b70*/  IMAD.WIDE R8, R4, 0x4, R10 ;  /* 0x0000000404087825 */ /* 0x000fc600078e020a */
[----:B------:R-:W3:Y:S01]  /*0b80*/  SHFL.DOWN PT, R29, R27, 0x4, 0x1f ;  /* 0x08801f001b1d7f89 */ /* 0x000ee200000e0000 */
[----:B0-----:R-:W-:Y:S01]  /*0b90*/  IMAD.IADD R23, R18, 0x1, R23 ;  /* 0x0000000112177824 */ /* 0x001fe200078e0217 */
[----:B-1----:R-:W-:-:S04]  /*0ba0*/  IADD3 R26, PT, PT, R19, R26, RZ ;  /* 0x0000001a131a7210 */ /* 0x002fc80007ffe0ff */
[----:B------:R-:W0:Y:S01]  /*0bb0*/  SHFL.DOWN PT, R18, R23, 0x1, 0x1f ;  /* 0x08201f0017127f89 */ /* 0x000e2200000e0000 */
[----:B--2---:R-:W-:-:S03]  /*0bc0*/  IMAD.IADD R28, R25, 0x1, R28 ;  /* 0x00000001191c7824 */ /* 0x004fc600078e021c */
[----:B------:R-:W1:Y:S04]  /*0bd0*/  SHFL.DOWN PT, R11, R26, 0x8, 0x1f ;  /* 0x09001f001a0b7f89 */ /* 0x000e6800000e0000 */
[----:B------:R-:W2:Y:S01]  /*0be0*/  SHFL.DOWN PT, R10, R28, 0x4, 0x1f ;  /* 0x08801f001c0a7f89 */ /* 0x000ea200000e0000 */
[----:B---3--:R-:W-:Y:S02]  /*0bf0*/  IADD3 R29, PT, PT, R27, R29, RZ ;  /* 0x0000001d1b1d7210 */ /* 0x008fe40007ffe0ff */
[----:B------:R-:W-:Y:S01]  /*0c00*/  IADD3 R20, PT, PT, R20, R19, RZ ;  /* 0x0000001314147210 */ /* 0x000fe20007ffe0ff */
[----:B------:R-:W-:Y:S04]  /*0c10*/  STG.E desc[UR6][R8.64], R19 ;  /* 0x0000001308007986 */ /* 0x000fe8000c101906 */
[----:B------:R-:W3:Y:S01]  /*0c20*/  SHFL.DOWN PT, R25, R20, 0x10, 0x1f ;  /* 0x0a001f0014197f89 */ /* 0x000ee200000e0000 */
[----:B0-----:R-:W-:-:S02]  /*0c30*/  IADD3 R18, PT, PT, R23, R18, RZ ;  /* 0x0000001217127210 */ /* 0x001fc40007ffe0ff */
[----:B-1----:R-:W-:Y:S01]  /*0c40*/  IADD3 R11, PT, PT, R26, R11, RZ ;  /* 0x0000000b1a0b7210 */ /* 0x002fe20007ffe0ff */
[----:B------:R-:W0:Y:S01]  /*0c50*/  SHFL.DOWN PT, R23, R29, 0x2, 0x1f ;  /* 0x08401f001d177f89 */ /* 0x000e2200000e0000 */
[----:B--2---:R-:W-:-:S03]  /*0c60*/  IMAD.IADD R10, R28, 0x1, R10 ;  /* 0x000000011c0a7824 */ /* 0x004fc600078e020a */
[----:B------:R-:W1:Y:S04]  /*0c70*/  SHFL.DOWN PT, R19, R11, 0x4, 0x1f ;  /* 0x08801f000b137f89 */ /* 0x000e6800000e0000 */
[----:B------:R-:W2:Y:S01]  /*0c80*/  SHFL.DOWN PT, R27, R10, 0x2, 0x1f ;  /* 0x08401f000a1b7f89 */ /* 0x000ea200000e0000 */
[----:B---3--:R-:W-:Y:S02]  /*0c90*/  IADD3 R28, PT, PT, R20, R25, RZ ;  /* 0x00000019141c7210 */ /* 0x008fe40007ffe0ff */
[----:B0-----:R-:W-:Y:S02]  /*0ca0*/  IADD3 R29, PT, PT, R29, R23, RZ ;  /* 0x000000171d1d7210 */ /* 0x001fe40007ffe0ff */
[----:B-1----:R-:W-:-:S03]  /*0cb0*/  IADD3 R19, PT, PT, R11, R19, RZ ;  /* 0x000000130b137210 */ /* 0x002fc60007ffe0ff */
[----:B------:R-:W0:Y:S01]  /*0cc0*/  SHFL.DOWN PT, R26, R29, 0x1, 0x1f ;  /* 0x08201f001d1a7f89 */ /* 0x000e2200000e0000 */
[----:B--2---:R-:W-:-:S03]  /*0cd0*/  IMAD.IADD R27, R10, 0x1, R27 ;  /* 0x000000010a1b7824 */ /* 0x004fc600078e021b */
[----:B------:R-:W1:Y:S04]  /*0ce0*/  SHFL.DOWN PT, R25, R19, 0x2, 0x1f ;  /* 0x08401f0013197f89 */ /* 0x000e6800000e0000 */
[----:B------:R-:W2:Y:S04]  /*0cf0*/  SHFL.DOWN PT, R10, R28, 0x8, 0x1f ;  /* 0x09001f001c0a7f89 */ /* 0x000ea800000e0000 */
[----:B------:R-:W3:Y:S01]  /*0d00*/  SHFL.DOWN PT, R11, R27, 0x1, 0x1f ;  /* 0x08201f001b0b7f89 */ /* 0x000ee200000e0000 */
[----:B------:R-:W-:-:S04]  /*0d10*/  IMAD.WIDE R8, R4, 0x4, R8 ;  /* 0x0000000404087825 */ /* 0x000fc800078e0208 */
[----:B------:R-:W-:Y:S01]  /*0d20*/  IMAD.IADD R23, R21, 0x1, R20 ;  /* 0x0000000115177824 */ /* 0x000fe200078e0214 */
[----:B------:R5:W-:Y:S01]  /*0d30*/  STG.E desc[UR6][R8.64], R20 ;  /* 0x0000001408007986 */ /* 0x000be2000c101906 */
[----:B0-----:R-:W-:-:S03]  /*0d40*/  IADD3 R21, PT, PT, R29, R26, RZ ;  /* 0x0000001a1d157210 */ /* 0x001fc60007ffe0ff */
[----:B------:R-:W0:Y:S01]  /*0d50*/  SHFL.DOWN PT, R20, R23, 0x10, 0x1f ;  /* 0x0a001f0017147f89 */ /* 0x000e2200000e0000 */
[----:B-1----:R-:W-:Y:S01]  /*0d60*/  IADD3 R26, PT, PT, R19, R25, RZ ;  /* 0x00000019131a7210 */ /* 0x002fe20007ffe0ff */
[----:B--2---:R-:W-:Y:S01]  /*0d70*/  IMAD.IADD R25, R28, 0x1, R10 ;  /* 0x000000011c197824 */ /* 0x004fe200078e020a */
[----:B---3--:R-:W-:-:S04]  /*0d80*/  IADD3 R19, PT, PT, R27, R11, RZ ;  /* 0x0000000b1b137210 */ /* 0x008fc80007ffe0ff */
[----:B------:R-:W1:Y:S04]  /*0d90*/  SHFL.DOWN PT, R10, R25, 0x4, 0x1f ;  /* 0x08801f00190a7f89 */ /* 0x000e6800000e0000 */
[----:B------:R-:W2:Y:S01]  /*0da0*/  SHFL.DOWN PT, R11, R26, 0x1, 0x1f ;  /* 0x08201f001a0b7f89 */ /* 0x000ea200000e0000 */
[----:B----4-:R-:W-:Y:S01]  /*0db0*/  IADD3 R27, PT, PT, R22, R23, RZ ;  /* 0x00000017161b7210 */ /* 0x010fe20007ffe0ff */
[----:B-----5:R-:W-:-:S04]  /*0dc0*/  IMAD.WIDE R8, R4, 0x4, R8 ;  /* 0x0000000404087825 */ /* 0x020fc800078e0208 */
[----:B------:R-:W-:Y:S02]  /*0dd0*/  IMAD.IADD R24, R24, 0x1, R27 ;  /* 0x0000000118187824 */ /* 0x000fe400078e021b */
[----:B0-----:R-:W-:Y:S01]  /*0de0*/  IMAD.IADD R22, R23, 0x1, R20 ;  /* 0x0000000117167824 */ /* 0x001fe200078e0214 */
[----:B------:R-:W-:Y:S04]  /*0df0*/  STG.E desc[UR6][R8.64], R23 ;  /* 0x0000001708007986 */ /* 0x000fe8000c101906 */
[----:B------:R-:W0:Y:S01]  /*0e00*/  SHFL.DOWN PT, R20, R27, 0x10, 0x1f ;  /* 0x0a001f001b147f89 */ /* 0x000e2200000e0000 */
[----:B-1----:R-:W-:-:S03]  /*0e10*/  IADD3 R29, PT, PT, R25, R10, RZ ;  /* 0x0000000a191d7210 */ /* 0x002fc60007ffe0ff */
[----:B------:R-:W1:Y:S01]  /*0e20*/  SHFL.DOWN PT, R25, R22, 0x8, 0x1f ;  /* 0x09001f0016197f89 */ /* 0x000e6200000e0000 */
[----:B--2---:R-:W-:Y:S01]  /*0e30*/  IADD3 R28, PT, PT, R26, R11, RZ ;  /* 0x0000000b1a1c7210 */ /* 0x004fe20007ffe0ff */
[----:B------:R-:W-:Y:S02]  /*0e40*/  IMAD.WIDE R10, R4, 0x4, R8 ;  /* 0x00000004040a7825 */ /* 0x000fe400078e0208 */
[----:B------:R-:W2:Y:S04]  /*0e50*/  SHFL.DOWN PT, R9, R24, 0x10, 0x1f ;  /* 0x0a001f0018097f89 */ /* 0x000ea800000e0000 */
[----:B------:R-:W3:Y:S01]  /*0e60*/  SHFL.DOWN PT, R26, R29, 0x2, 0x1f ;  /* 0x08401f001d1a7f89 */ /* 0x000ee200000e0000 */
[----:B0-----:R-:W-:Y:S02]  /*0e70*/  IADD3 R20, PT, PT, R27, R20, RZ ;  /* 0x000000141b147210 */ /* 0x001fe40007ffe0ff */
[----:B-1----:R-:W-:-:S02]  /*0e80*/  IADD3 R25, PT, PT, R22, R25, RZ ;  /* 0x0000001916197210 */ /* 0x002fc40007ffe0ff */
[----:B--2---:R-:W-:Y:S01]  /*0e90*/  IADD3 R22, PT, PT, R24, R9, RZ ;  /* 0x0000000918167210 */ /* 0x004fe20007ffe0ff */
[----:B------:R-:W0:Y:S04]  /*0ea0*/  SHFL.DOWN PT, R23, R20, 0x8, 0x1f ;  /* 0x09001f0014177f89 */ /* 0x000e2800000e0000 */
[----:B------:R-:W1:Y:S04]  /*0eb0*/  SHFL.DOWN PT, R9, R22, 0x8, 0x1f ;  /* 0x09001f0016097f89 */ /* 0x000e6800000e0000 */
[----:B------:R-:W2:Y:S01]  /*0ec0*/  SHFL.DOWN PT, R8, R25, 0x4, 0x1f ;  /* 0x08801f0019087f89 */ /* 0x000ea200000e0000 */
[----:B---3--:R-:W-:Y:S01]  /*0ed0*/  IMAD.IADD R26, R29, 0x1, R26 ;  /* 0x000000011d1a7824 */ /* 0x008fe200078e021a */
[----:B0-----:R-:W-:-:S02]  /*0ee0*/  IADD3 R29, PT, PT, R20, R23, RZ ;  /* 0x00000017141d7210 */ /* 0x001fc40007ffe0ff */
[----:B-1----:R-:W-:Y:S01]  /*0ef0*/  IADD3 R9, PT, PT, R22, R9, RZ ;  /* 0x0000000916097210 */ /* 0x002fe20007ffe0ff */
[----:B--2---:R-:W-:-:S04]  /*0f00*/  IMAD.IADD R23, R25, 0x1, R8 ;  /* 0x0000000119177824 */ /* 0x004fc800078e0208 */
[----:B------:R-:W0:Y:S04]  /*0f10*/  SHFL.DOWN PT, R20, R9, 0x4, 0x1f ;  /* 0x08801f0009147f89 */ /* 0x000e2800000e0000 */
[----:B------:R-:W1:Y:S04]  /*0f20*/  SHFL.DOWN PT, R8, R29, 0x4, 0x1f ;  /* 0x08801f001d087f89 */ /* 0x000e6800000e0000 */
[----:B------:R1:W-:Y:S01]  /*0f30*/  STG.E desc[UR6][R10.64], R27 ;  /* 0x0000001b0a007986 */ /* 0x0003e2000c101906 */
[----:B0-----:R-:W-:Y:S01]  /*0f40*/  IMAD.IADD R9, R9, 0x1, R20 ;  /* 0x0000000109097824 */ /* 0x001fe200078e0214 */
[----:B-1----:R-:W-:-:S04]  /*0f50*/  IADD3 R27, PT, PT, R29, R8, RZ ;  /* 0x000000081d1b7210 */ /* 0x002fc80007ffe0ff */
[----:B------:R-:W0:Y:S04]  /*0f60*/  SHFL.DOWN PT, R25, R9, 0x2, 0x1f ;  /* 0x08401f0009197f89 */ /* 0x000e2800000e0000 */
[----:B------:R-:W1:Y:S04]  /*0f70*/  SHFL.DOWN PT, R8, R23, 0x2, 0x1f ;  /* 0x08401f0017087f89 */ /* 0x000e6800000e0000 */
[----:B------:R-:W2:Y:S01]  /*0f80*/  SHFL.DOWN PT, R20, R27, 0x2, 0x1f ;  /* 0x08401f001b147f89 */ /* 0x000ea200000e0000 */
[----:B------:R-:W-:-:S05]  /*0f90*/  IMAD.WIDE R10, R4, 0x4, R10 ;  /* 0x00000004040a7825 */ /* 0x000fca00078e020a */
[----:B------:R-:W-:Y:S01]  /*0fa0*/  STG.E desc[UR6][R10.64], R24 ;  /* 0x000000180a007986 */ /* 0x000fe2000c101906 */
[----:B0-----:R-:W-:Y:S01]  /*0fb0*/  IMAD.IADD R22, R9, 0x1, R25 ;  /* 0x0000000109167824 */ /* 0x001fe200078e0219 */
[----:B-1----:R-:W-:Y:S02]  /*0fc0*/  IADD3 R8, PT, PT, R23, R8, RZ ;  /* 0x0000000817087210 */ /* 0x002fe40007ffe0ff */
[----:B--2---:R-:W-:Y:S01]  /*0fd0*/  IADD3 R20, PT, PT, R27, R20, RZ ;  /* 0x000000141b147210 */ /* 0x004fe20007ffe0ff */
[----:B------:R-:W0:Y:S04]  /*0fe0*/  SHFL.DOWN PT, R25, R26, 0x1, 0x1f ;  /* 0x08201f001a197f89 */ /* 0x000e2800000e0000 */
[----:B------:R-:W1:Y:S04]  /*0ff0*/  SHFL.DOWN PT, R29, R8, 0x1, 0x1f ;  /* 0x08201f00081d7f89 */ /* 0x000e6800000e0000 */
[----:B------:R-:W2:Y:S04]  /*1000*/  SHFL.DOWN PT, R23, R20, 0x1, 0x1f ;  /* 0x08201f0014177f89 */ /* 0x000ea800000e0000 */
[----:B------:R-:W3:Y:S01]  /*1010*/  SHFL.DOWN PT, R27, R22, 0x1, 0x1f ;  /* 0x08201f00161b7f89 */ /* 0x000ee200000e0000 */
[----:B------:R-:W-:Y:S01]  /*1020*/  LOP3.LUT P1, RZ, R0, 0x1f, RZ, 0xc0, !PT ;  /* 0x0000001f00ff7812 */ /* 0x000fe2000782c0ff */
[----:B------:R-:W-:Y:S01]  /*1030*/  BSSY.RECONVERGENT B0, `(.L_x_0) ;  /* 0x000003f000007945 */ /* 0x000fe20003800200 */
[----:B------:R-:W-:-:S02]  /*1040*/  IADD3 R2, PT, PT, R2, 0x1, RZ ;  /* 0x0000000102027810 */ /* 0x000fc40007ffe0ff */
[----:B------:R-:W-:Y:S02]  /*1050*/  LEA R7, R4, R7, 0x6 ;  /* 0x0000000704077211 */ /* 0x000fe400078e30ff */
[----:B------:R-:W-:Y:S02]  /*1060*/  ISETP.NE.AND P0, PT, R2, RZ, PT ;  /* 0x000000ff0200720c */ /* 0x000fe40003f05270 */
[----:B0-----:R-:W-:Y:S01]  /*1070*/  IADD3 R9, PT, PT, R26, R25, RZ ;  /* 0x000000191a097210 */ /* 0x001fe20007ffe0ff */
[----:B-1----:R-:W-:Y:S01]  /*1080*/  IMAD.IADD R29, R8, 0x1, R29 ;  /* 0x00000001081d7824 */ /* 0x002fe200078e021d */
[----:B--2---:R-:W-:Y:S01]  /*1090*/  IADD3 R23, PT, PT, R20, R23, RZ ;  /* 0x0000001714177210 */ /* 0x004fe20007ffe0ff */
[----:B---3--:R-:W-:Y:S02]  /*10a0*/  IMAD.IADD R27, R22, 0x1, R27 ;  /* 0x00000001161b7824 */ /* 0x008fe400078e021b */
[----:B------:R-:W-:Y:S06]  /*10b0*/  @P1 BRA `(.L_x_1) ;  /* 0x0000000000d81947 */ /* 0x000fec0003800000 */
[----:B------:R-:W0:Y:S01]  /*10c0*/  S2R R8, SR_LANEID ;  /* 0x0000000000087919 */ /* 0x000e220000000000 */
[----:B------:R1:W2:Y:S01]  /*10d0*/  REDUX.SUM UR5, R5 ;  /* 0x00000000050573c4 */ /* 0x0002a2000000c000 */
[----:B------:R-:W-:Y:S02]  /*10e0*/  VOTEU.ANY UR4, UPT, PT ;  /* 0x0000000000047886 */ /* 0x000fe400038e0100 */
[----:B------:R-:W-:-:S05]  /*10f0*/  UFLO.U32 UR4, UR4 ;  /* 0x00000004000472bd */ /* 0x000fca00080e0000 */
[----:B------:R-:W3:Y:S08]  /*1100*/  REDUX.SUM UR8, R6 ;  /* 0x00000000060873c4 */ /* 0x000ef0000000c000 */
[----:B-1----:R-:W1:Y:S08]  /*1110*/  LDC.64 R4, c[0x0][0x390] ;  /* 0x0000e400ff047b82 */ /* 0x002e700000000a00 */
[----:B------:R-:W4:Y:S08]  /*1120*/  REDUX.SUM UR9, R16 ;  /* 0x00000000100973c4 */ /* 0x000f30000000c000 */
[----:B------:R-:W5:Y:S01]  /*1130*/  REDUX.SUM UR10, R17 ;  /* 0x00000000110a73c4 */ /* 0x000f62000000c000 */
[----:B--2---:R-:W-:-:S02]  /*1140*/  MOV R11, UR5 ;  /* 0x00000005000b7c02 */ /* 0x004fc40008000f00 */
[----:B0-----:R-:W-:-:S05]  /*1150*/  ISETP.EQ.U32.AND P1, PT, R8, UR4, PT ;  /* 0x0000000408007c0c */ /* 0x001fca000bf22070 */
[----:B------:R-:W-:Y:S01]  /*1160*/  REDUX.SUM UR11, R12 ;  /* 0x000000000c0b73c4 */ /* 0x000fe2000000c000 */
[----:B-1----:R-:W-:-:S07]  /*1170*/  IMAD.WIDE.U32 R4, R3, 0x4, R4 ;  /* 0x0000000403047825 */ /* 0x002fce00078e0004 */
[----:B------:R3:W0:Y:S01]  /*1180*/  REDUX.SUM UR12, R13 ;  /* 0x000000000d0c73c4 */ /* 0x000622000000c000 */
[----:B------:R1:W-:Y:S07]  /*1190*/  @P1 REDG.E.ADD.STRONG.GPU desc[UR6][R4.64], R11 ;  /* 0x0000000b0400198e */ /* 0x0003ee000c12e106 */
[----:B------:R-:W1:Y:S08]  /*11a0*/  REDUX.SUM UR13, R14 ;  /* 0x000000000e0d73c4 */ /* 0x000e70000000c000 */
[----:B------:R-:W-:Y:S08]  /*11b0*/  REDUX.SUM UR14, R15 ;  /* 0x000000000f0e73c4 */ /* 0x000ff0000000c000 */
[----:B------:R-:W2:Y:S08]  /*11c0*/  REDUX.SUM UR15, R18 ;  /* 0x00000000120f73c4 */ /* 0x000eb0000000c000 */
[----:B------:R-:W2:Y:S08]  /*11d0*/  REDUX.SUM UR16, R21 ;  /* 0x00000000151073c4 */ /* 0x000eb0000000c000 */
[----:B------:R-:W2:Y:S08]  /*11e0*/  REDUX.SUM UR17, R19 ;  /* 0x00000000131173c4 */ /* 0x000eb0000000c000 */
[----:B------:R-:W-:Y:S08]  /*11f0*/  REDUX.SUM UR18, R28 ;  /* 0x000000001c1273c4 */ /* 0x000ff0000000c000 */
[----:B------:R4:W2:Y:S08]  /*1200*/  REDUX.SUM UR19, R9 ;  /* 0x00000000091373c4 */ /* 0x0008b0000000c000 */
[----:B------:R-:W2:Y:S08]  /*1210*/  REDUX.SUM UR20, R29 ;  /* 0x000000001d1473c4 */ /* 0x000eb0000000c000 */
[----:B------:R2:W2:Y:S08]  /*1220*/  REDUX.SUM UR4, R23 ;  /* 0x00000000170473c4 */ /* 0x0004b0000000c000 */
[----:B------:R2:W2:Y:S01]  /*1230*/  REDUX.SUM UR5, R27 ;  /* 0x000000001b0573c4 */ /* 0x0004a2000000c000 */
[----:B---3--:R-:W-:Y:S01]  /*1240*/  MOV R13, UR8 ;  /* 0x00000008000d7c02 */ /* 0x008fe20008000f00 */
[----:B----4-:R-:W-:Y:S01]  /*1250*/  IMAD.U32 R9, RZ, RZ, UR9 ;  /* 0x00000009ff097e24 */ /* 0x010fe2000f8e00ff */
[----:B-----5:R-:W-:Y:S01]  /*1260*/  MOV R15, UR10 ;  /* 0x0000000a000f7c02 */ /* 0x020fe20008000f00 */
[----:B0-----:R-:W-:Y:S01]  /*1270*/  IMAD.U32 R19, RZ, RZ, UR12 ;  /* 0x0000000cff137e24 */ /* 0x001fe2000f8e00ff */
[----:B------:R-:W-:Y:S01]  /*1280*/  MOV R17, UR11 ;  /* 0x0000000b00117c02 */ /* 0x000fe20008000f00 */
[----:B------:R0:W-:Y:S01]  /*1290*/  @P1 REDG.E.ADD.STRONG.GPU desc[UR6][R4.64+0x4], R13 ;  /* 0x0000040d0400198e */ /* 0x0001e2000c12e106 */
[----:B-1----:R-:W-:Y:S01]  /*12a0*/  MOV R11, UR13 ;  /* 0x0000000d000b7c02 */ /* 0x002fe20008000f00 */
[----:B--2---:R-:W-:Y:S01]  /*12b0*/  IMAD.U32 R23, RZ, RZ, UR15 ;  /* 0x0000000fff177e24 */ /* 0x004fe2000f8e00ff */
[----:B------:R-:W-:Y:S01]  /*12c0*/  MOV R21, UR14 ;  /* 0x0000000e00157c02 */ /* 0x000fe20008000f00 */
[----:B------:R1:W-:Y:S01]  /*12d0*/  @P1 REDG.E.ADD.STRONG.GPU desc[UR6][R4.64+0x8], R9 ;  /* 0x000008090400198e */ /* 0x0003e2000c12e106 */
[----:B------:R-:W-:-:S03]  /*12e0*/  MOV R25, UR16 ;  /* 0x0000001000197c02 */ /* 0x000fc60008000f00 */
[----:B------:R2:W-:Y:S01]  /*12f0*/  @P1 REDG.E.ADD.STRONG.GPU desc[UR6][R4.64+0xc], R15 ;  /* 0x00000c0f0400198e */ /* 0x0005e2000c12e106 */
[----:B------:R-:W-:-:S03]  /*1300*/  MOV R27, UR17 ;  /* 0x00000011001b7c02 */ /* 0x000fc60008000f00 */
[----:B------:R3:W-:Y:S01]  /*1310*/  @P1 REDG.E.ADD.STRONG.GPU desc[UR6][R4.64+0x10], R17 ;  /* 0x000010110400198e */ /* 0x0007e2000c12e106 */
[----:B0-----:R-:W-:-:S03]  /*1320*/  MOV R13, UR19 ;  /* 0x00000013000d7c02 */ /* 0x001fc60008000f00 */
[----:B------:R0:W-:Y:S01]  /*1330*/  @P1 REDG.E.ADD.STRONG.GPU desc[UR6][R4.64+0x14], R19 ;  /* 0x000014130400198e */ /* 0x0001e2000c12e106 */
[----:B-1----:R-:W-:-:S03]  /*1340*/  IMAD.U32 R9, RZ, RZ, UR18 ;  /* 0x00000012ff097e24 */ /* 0x002fc6000f8e00ff */
[----:B------:R1:W-:Y:S01]  /*1350*/  @P1 REDG.E.ADD.STRONG.GPU desc[UR6][R4.64+0x18], R11 ;  /* 0x0000180b0400198e */ /* 0x0003e2000c12e106 */
[----:B--2---:R-:W-:-:S03]  /*1360*/  MOV R15, UR20 ;  /* 0x00000014000f7c02 */ /* 0x004fc60008000f00 */
[----:B------:R1:W-:Y:S01]  /*1370*/  @P1 REDG.E.ADD.STRONG.GPU desc[UR6][R4.64+0x1c], R21 ;  /* 0x00001c150400198e */ /* 0x0003e2000c12e106 */
[----:B---3--:R-:W-:-:S03]  /*1380*/  IMAD.U32 R17, RZ, RZ, UR4 ;  /* 0x00000004ff117e24 */ /* 0x008fc6000f8e00ff */
[----:B------:R1:W-:Y:S01]  /*1390*/  @P1 REDG.E.ADD.STRONG.GPU desc[UR6][R4.64+0x20], R23 ;  /* 0x000020170400198e */ /* 0x0003e2000c12e106 */
[----:B0-----:R-:W-:-:S03]  /*13a0*/  MOV R19, UR5 ;  /* 0x0000000500137c02 */ /* 0x001fc60008000f00 */
[----:B------:R1:W-:Y:S04]  /*13b0*/  @P1 REDG.E.ADD.STRONG.GPU desc[UR6][R4.64+0x24], R25 ;  /* 0x000024190400198e */ /* 0x0003e8000c12e106 */
[----:B------:R1:W-:Y:S04]  /*13c0*/  @P1 REDG.E.ADD.STRONG.GPU desc[UR6][R4.64+0x28], R27 ;  /* 0x0000281b0400198e */ /* 0x0003e8000c12e106 */
[----:B------:R1:W-:Y:S04]  /*13d0*/  @P1 REDG.E.ADD.STRONG.GPU desc[UR6][R4.64+0x2c], R9 ;  /* 0x00002c090400198e */ /* 0x0003e8000c12e106 */
[----:B------:R1:W-:Y:S04]  /*13e0*/  @P1 REDG.E.ADD.STRONG.GPU desc[UR6][R4.64+0x30], R13 ;  /* 0x0000300d0400198e */ /* 0x0003e8000c12e106 */
[----:B------:R1:W-:Y:S04]  /*13f0*/  @P1 REDG.E.ADD.STRONG.GPU desc[UR6][R4.64+0x34], R15 ;  /* 0x0000340f0400198e */ /* 0x0003e8000c12e106 */
[----:B------:R1:W-:Y:S04]  /*1400*/  @P1 REDG.E.ADD.STRONG.GPU desc[UR6][R4.64+0x38], R17 ;  /* 0x000038110400198e */ /* 0x0003e8000c12e106 */
[----:B------:R1:W-:Y:S02]  /*1410*/  @P1 REDG.E.ADD.STRONG.GPU desc[UR6][R4.64+0x3c], R19 ;  /* 0x00003c130400198e */ /* 0x0003e4000c12e106 */
.L_x_1:
[----:B------:R-:W-:Y:S05]  /*1420*/  BSYNC.RECONVERGENT B0 ;  /* 0x0000000000007941 */ /* 0x000fea0003800200 */
.L_x_0:
[----:B------:R-:W-:Y:S01]  /*1430*/  IADD3 R3, PT, PT, R3, 0x10, RZ ;  /* 0x0000001003037810 */ /* 0x000fe20007ffe0ff */
[----:B------:R-:W-:Y:S06]  /*1440*/  @P0 BRA `(.L_x_2) ;  /* 0xffffffec00380947 */ /* 0x000fec000383ffff */
[----:B------:R-:W-:Y:S05]  /*1450*/  EXIT ;  /* 0x000000000000794d */ /* 0x000fea0003800000 */
.L_x_3:
[----:B------:R-:W-:-:S00]  /*1460*/  BRA `(.L_x_3) ;  /* 0xfffffffc00fc7947 */ /* 0x000fc0000383ffff */
[----:B------:R-:W-:-:S00]  /*1470*/  NOP ;  /* 0x0000000000007918 */ /* 0x000fc00000000000 */
        /* <DEDUP_REMOVED lines=8> */
.L_x_4:


//--------------------- .nv.shared.reserved.0     --------------------------
	.section	.nv.shared.reserved.0,"aw",@nobits
	.weak		__nv_reservedSMEM_offset_0_alias
	.size		__nv_reservedSMEM_offset_0_alias, 0, 64
	.other		__nv_reservedSMEM_offset_0_alias,@"STO_CUDA_RESERVED_SHARED STV_DEFAULT"
__nv_reservedSMEM_offset_0_alias:
	.zero		0
	.zero		64


//--------------------- .nv.constant0._Z6kernelPiS_S_ii --------------------------
	.section	.nv.constant0._Z6kernelPiS_S_ii,"a",@progbits
	.sectionflags	@""
	.align	4
.nv.constant0._Z6kernelPiS_S_ii:
	.zero		928


//--------------------- SYMBOLS --------------------------

	.type		.nv.reservedSmem.offset0,@object
	.size		.nv.reservedSmem.offset0,0x4
